	.target	sm_90a

	.elftype	@"ET_EXEC"


//--------------------- .note.nv.tkinfo           --------------------------
	.section	.note.nv.tkinfo,"",@"SHT_NOTE"
	.sectionflags	@"SHF_NOTE_NV_TKINFO"
	.tkinfo
        /*0018*/ 	.word	0x00000002
        /*0030*/ 	.string	""
        /*0030*/ 	.string	"ptxas"
        /*0030*/ 	.string	"Cuda compilation tools, release 13.0, V13.0.88"
        /*0030*/ 	.string	"Build cuda_13.0.r13.0/compiler.36424714_0"
        /*0030*/ 	.string	"-arch sm_90a -m 64 "



//--------------------- .note.nv.cuinfo           --------------------------
	.section	.note.nv.cuinfo,"",@"SHT_NOTE"
	.sectionflags	@"SHF_NOTE_NV_CUINFO"
        /*0018*/ 	.short	0x0002
        /*001a*/ 	.short	0x005a
        /*001c*/ 	.short	0x0082
	.zero		2


//--------------------- .nv.info                  --------------------------
	.section	.nv.info,"",@"SHT_CUDA_INFO"
	.align	4


	//----- nvinfo : EIATTR_REGCOUNT
	.align		4
        /*0000*/ 	.byte	0x04, 0x2f
        /*0002*/ 	.short	(.L_15 - .L_14)
	.align		4
.L_14:
        /*0004*/ 	.word	index@(_ZN7cutlass13device_kernelINS_4gemm6kernel13GemmUniversalIN4cute5tupleIJiiiiEEENS1_10collective13CollectiveMmaINS1_34MainloopSm90TmaGmmaWarpSpecializedILi5ENS5_IJNS4_1CILi1EEENSA_ILi2EEESB_EEENS1_35KernelTmaWarpSpecializedCooperativeEEENS5_IJNSA_ILi128EEENSA_ILi256EEENSA_ILi64EEEEEEaNS5_IJlSB_lEEEaSK_NS4_8TiledMMAINS4_8MMA_AtomIJNS4_4SM904GMMA27MMA_64x256x32_S32S8S8_SS_TNEEEENS4_6LayoutINS5_IJSC_SB_SB_EEENS5_IJSB_NSA_ILi0EEEST_EEEEENS5_IJNS4_10UnderscoreESW_SW_EEEEENS4_23SM90_TMA_LOAD_MULTICASTENS4_14ComposedLayoutINS4_7SwizzleILi2ELi4ELi3EEENS4_18smem_ptr_flag_bitsILi8EEENSR_INS5_IJNSA_ILi8EEESI_EEENS5_IJSI_SB_EEEEEEEvNS4_8identityENS4_13SM90_TMA_LOADES19_vS1A_EENS_8epilogue10collective6detail29Sm90TmaWarpSpecializedAdapterINS1E_15DefaultEpilogueIaSK_SK_NS1D_6thread17LinearCombinationIaLi1EiiLNS1I_9ScaleType4KindE0ELNS_15FloatRoundStyleE2EaEENS1_15EpilogueDefaultEEEEEvvEEEEvNT_6ParamsE)
        /*0008*/ 	.word	0x000000a8


	//----- nvinfo : EIATTR_FRAME_SIZE
	.align		4
.L_15:
        /*000c*/ 	.byte	0x04, 0x11
        /*000e*/ 	.short	(.L_17 - .L_16)
	.align		4
.L_16:
        /*0010*/ 	.word	index@(_ZN7cutlass13device_kernelINS_4gemm6kernel13GemmUniversalIN4cute5tupleIJiiiiEEENS1_10collective13CollectiveMmaINS1_34MainloopSm90TmaGmmaWarpSpecializedILi5ENS5_IJNS4_1CILi1EEENSA_ILi2EEESB_EEENS1_35KernelTmaWarpSpecializedCooperativeEEENS5_IJNSA_ILi128EEENSA_ILi256EEENSA_ILi64EEEEEEaNS5_IJlSB_lEEEaSK_NS4_8TiledMMAINS4_8MMA_AtomIJNS4_4SM904GMMA27MMA_64x256x32_S32S8S8_SS_TNEEEENS4_6LayoutINS5_IJSC_SB_SB_EEENS5_IJSB_NSA_ILi0EEEST_EEEEENS5_IJNS4_10UnderscoreESW_SW_EEEEENS4_23SM90_TMA_LOAD_MULTICASTENS4_14ComposedLayoutINS4_7SwizzleILi2ELi4ELi3EEENS4_18smem_ptr_flag_bitsILi8EEENSR_INS5_IJNSA_ILi8EEESI_EEENS5_IJSI_SB_EEEEEEEvNS4_8identityENS4_13SM90_TMA_LOADES19_vS1A_EENS_8epilogue10collective6detail29Sm90TmaWarpSpecializedAdapterINS1E_15DefaultEpilogueIaSK_SK_NS1D_6thread17LinearCombinationIaLi1EiiLNS1I_9ScaleType4KindE0ELNS_15FloatRoundStyleE2EaEENS1_15EpilogueDefaultEEEEEvvEEEEvNT_6ParamsE)
        /*0014*/ 	.word	0x00000000


	//----- nvinfo : EIATTR_MIN_STACK_SIZE
	.align		4
.L_17:
        /*0018*/ 	.byte	0x04, 0x12
        /*001a*/ 	.short	(.L_19 - .L_18)
	.align		4
.L_18:
        /*001c*/ 	.word	index@(_ZN7cutlass13device_kernelINS_4gemm6kernel13GemmUniversalIN4cute5tupleIJiiiiEEENS1_10collective13CollectiveMmaINS1_34MainloopSm90TmaGmmaWarpSpecializedILi5ENS5_IJNS4_1CILi1EEENSA_ILi2EEESB_EEENS1_35KernelTmaWarpSpecializedCooperativeEEENS5_IJNSA_ILi128EEENSA_ILi256EEENSA_ILi64EEEEEEaNS5_IJlSB_lEEEaSK_NS4_8TiledMMAINS4_8MMA_AtomIJNS4_4SM904GMMA27MMA_64x256x32_S32S8S8_SS_TNEEEENS4_6LayoutINS5_IJSC_SB_SB_EEENS5_IJSB_NSA_ILi0EEEST_EEEEENS5_IJNS4_10UnderscoreESW_SW_EEEEENS4_23SM90_TMA_LOAD_MULTICASTENS4_14ComposedLayoutINS4_7SwizzleILi2ELi4ELi3EEENS4_18smem_ptr_flag_bitsILi8EEENSR_INS5_IJNSA_ILi8EEESI_EEENS5_IJSI_SB_EEEEEEEvNS4_8identityENS4_13SM90_TMA_LOADES19_vS1A_EENS_8epilogue10collective6detail29Sm90TmaWarpSpecializedAdapterINS1E_15DefaultEpilogueIaSK_SK_NS1D_6thread17LinearCombinationIaLi1EiiLNS1I_9ScaleType4KindE0ELNS_15FloatRoundStyleE2EaEENS1_15EpilogueDefaultEEEEEvvEEEEvNT_6ParamsE)
        /*0020*/ 	.word	0x00000000
.L_19:


//--------------------- .nv.compat                --------------------------
	.section	.nv.compat,"",@"SHT_CUDA_COMPAT_INFO"
	.align	4
        /*0000*/ 	.byte	0x02, 0x09, 0x01, 0x00, 0x02, 0x02, 0x04, 0x00, 0x02, 0x05, 0x05, 0x00, 0x03, 0x07, 0x01, 0x01
        /*0010*/ 	.byte	0x02, 0x03, 0x01, 0x00, 0x02, 0x06, 0x01, 0x00, 0x04, 0x0b, 0x08, 0x00, 0x00, 0x00, 0x00, 0x00
        /*0020*/ 	.byte	0x00, 0x00, 0x00, 0x00


//--------------------- .nv.info._ZN7cutlass13device_kernelINS_4gemm6kernel13GemmUniversalIN4cute5tupleIJiiiiEEENS1_10collective13CollectiveMmaINS1_34MainloopSm90TmaGmmaWarpSpecializedILi5ENS5_IJNS4_1CILi1EEENSA_ILi2EEESB_EEENS1_35KernelTmaWarpSpecializedCooperativeEEENS5_IJNSA_ILi128EEENSA_ILi256EEENSA_ILi64EEEEEEaNS5_IJlSB_lEEEaSK_NS4_8TiledMMAINS4_8MMA_AtomIJNS4_4SM904GMMA27MMA_64x256x32_S32S8S8_SS_TNEEEENS4_6LayoutINS5_IJSC_SB_SB_EEENS5_IJSB_NSA_ILi0EEEST_EEEEENS5_IJNS4_10UnderscoreESW_SW_EEEEENS4_23SM90_TMA_LOAD_MULTICASTENS4_14ComposedLayoutINS4_7SwizzleILi2ELi4ELi3EEENS4_18smem_ptr_flag_bitsILi8EEENSR_INS5_IJNSA_ILi8EEESI_EEENS5_IJSI_SB_EEEEEEEvNS4_8identityENS4_13SM90_TMA_LOADES19_vS1A_EENS_8epilogue10collective6detail29Sm90TmaWarpSpecializedAdapterINS1E_15DefaultEpilogueIaSK_SK_NS1D_6thread17LinearCombinationIaLi1EiiLNS1I_9ScaleType4KindE0ELNS_15FloatRoundStyleE2EaEENS1_15EpilogueDefaultEEEEEvvEEEEvNT_6ParamsE --------------------------
	.section	.nv.info._ZN7cutlass13device_kernelINS_4gemm6kernel13GemmUniversalIN4cute5tupleIJiiiiEEENS1_10collective13CollectiveMmaINS1_34MainloopSm90TmaGmmaWarpSpecializedILi5ENS5_IJNS4_1CILi1EEENSA_ILi2EEESB_EEENS1_35KernelTmaWarpSpecializedCooperativeEEENS5_IJNSA_ILi128EEENSA_ILi256EEENSA_ILi64EEEEEEaNS5_IJlSB_lEEEaSK_NS4_8TiledMMAINS4_8MMA_AtomIJNS4_4SM904GMMA27MMA_64x256x32_S32S8S8_SS_TNEEEENS4_6LayoutINS5_IJSC_SB_SB_EEENS5_IJSB_NSA_ILi0EEEST_EEEEENS5_IJNS4_10UnderscoreESW_SW_EEEEENS4_23SM90_TMA_LOAD_MULTICASTENS4_14ComposedLayoutINS4_7SwizzleILi2ELi4ELi3EEENS4_18smem_ptr_flag_bitsILi8EEENSR_INS5_IJNSA_ILi8EEESI_EEENS5_IJSI_SB_EEEEEEEvNS4_8identityENS4_13SM90_TMA_LOADES19_vS1A_EENS_8epilogue10collective6detail29Sm90TmaWarpSpecializedAdapterINS1E_15DefaultEpilogueIaSK_SK_NS1D_6thread17LinearCombinationIaLi1EiiLNS1I_9ScaleType4KindE0ELNS_15FloatRoundStyleE2EaEENS1_15EpilogueDefaultEEEEEvvEEEEvNT_6ParamsE,"",@"SHT_CUDA_INFO"
	.sectionflags	@""
	.align	4


	//----- nvinfo : EIATTR_CUDA_API_VERSION
	.align		4
        /*0000*/ 	.byte	0x04, 0x37
        /*0002*/ 	.short	(.L_21 - .L_20)
.L_20:
        /*0004*/ 	.word	0x00000082


	//----- nvinfo : EIATTR_KPARAM_INFO
	.align		4
.L_21:
        /*0008*/ 	.byte	0x04, 0x17
        /*000a*/ 	.short	(.L_23 - .L_22)
.L_22:
        /*000c*/ 	.word	0x00000000
        /*0010*/ 	.short	0x0000
        /*0012*/ 	.short	0x0070
        /*0014*/ 	.byte	0x00, 0xf0, 0x01, 0x10


	//----- nvinfo : EIATTR_SPARSE_MMA_MASK
	.align		4
.L_23:
        /*0018*/ 	.byte	0x03, 0x50
        /*001a*/ 	.short	0x0000


	//----- nvinfo : EIATTR_MAXREG_COUNT
	.align		4
        /*001c*/ 	.byte	0x03, 0x1b
        /*001e*/ 	.short	0x00a8


	//----- nvinfo : EIATTR_NUM_BARRIERS
	.align		4
        /*0020*/ 	.byte	0x02, 0x4c
        /*0022*/ 	.byte	0x01
	.zero		1


	//----- nvinfo : EIATTR_EXTERNS
	.align		4
        /*0024*/ 	.byte	0x04, 0x0f
        /*0026*/ 	.short	(.L_25 - .L_24)


	//   ....[0]....
	.align		4
.L_24:
        /*0028*/ 	.word	index@(__assertfail)


	//----- nvinfo : EIATTR_MERCURY_ISA_VERSION
	.align		4
.L_25:
        /*002c*/ 	.byte	0x03, 0x5f
        /*002e*/ 	.short	0x0101


	//----- nvinfo : EIATTR_INT_WARP_WIDE_INSTR_OFFSETS
	.align		4
        /*0030*/ 	.byte	0x04, 0x31
        /*0032*/ 	.short	(.L_27 - .L_26)


	//   ....[0]....
.L_26:
        /*0034*/ 	.word	0x00000450


	//   ....[1]....
        /*0038*/ 	.word	0x00000470


	//   ....[2]....
        /*003c*/ 	.word	0x00000630


	//----- nvinfo : EIATTR_COOP_GROUP_MASK_REGIDS
	.align		4
.L_27:
        /*0040*/ 	.byte	0x04, 0x29
        /*0042*/ 	.short	(.L_29 - .L_28)


	//   ....[0]....
.L_28:
        /*0044*/ 	.word	0xffffffff


	//   ....[1]....
        /*0048*/ 	.word	0xffffffff


	//   ....[2]....
        /*004c*/ 	.word	0xffffffff


	//   ....[3]....
        /*0050*/ 	.word	0xffffffff


	//   ....[4]....
        /*0054*/ 	.word	0xffffffff


	//   ....[5]....
        /*0058*/ 	.word	0xffffffff


	//----- nvinfo : EIATTR_COOP_GROUP_INSTR_OFFSETS
	.align		4
.L_29:
        /*005c*/ 	.byte	0x04, 0x28
        /*005e*/ 	.short	(.L_31 - .L_30)


	//   ....[0]....
.L_30:
        /*0060*/ 	.word	0x00000060


	//   ....[1]....
        /*0064*/ 	.word	0x00000070


	//   ....[2]....
        /*0068*/ 	.word	0x00000130


	//   ....[3]....
        /*006c*/ 	.word	0x000002f0


	//   ....[4]....
        /*0070*/ 	.word	0x000007a0


	//   ....[5]....
        /*0074*/ 	.word	0x000011e0


	//----- nvinfo : EIATTR_REG_RECONFIG
	.align		4
.L_31:
        /*0078*/ 	.byte	0x01, 0x54
	.zero		2


	//----- nvinfo : EIATTR_SYSCALL_OFFSETS
	.align		4
        /*007c*/ 	.byte	0x04, 0x46
        /*007e*/ 	.short	(.L_33 - .L_32)


	//   ....[0]....
.L_32:
        /*0080*/ 	.word	0x000013a0


	//----- nvinfo : EIATTR_MBARRIER_INSTR_OFFSETS
	.align		4
.L_33:
        /*0084*/ 	.byte	0x04, 0x39
        /*0086*/ 	.short	(.L_35 - .L_34)


	//   ....[0]....
.L_34:
        /*0088*/ 	.word	0x00000230
        /*008c*/ 	.word	0x000000ff
        /*0090*/ 	.word	0x00000000
        /*0094*/ 	.short	0x0100
        /*0096*/ 	.byte	0x08
	.zero		1


	//   ....[1]....
        /*0098*/ 	.word	0x00000240
        /*009c*/ 	.word	0x000000ff
        /*00a0*/ 	.word	0x00000028
        /*00a4*/ 	.short	0x0100
        /*00a6*/ 	.byte	0x08
	.zero		1


	//   ....[2]....
        /*00a8*/ 	.word	0x00000250
        /*00ac*/ 	.word	0x000000ff
        /*00b0*/ 	.word	0x00000008
        /*00b4*/ 	.short	0x0100
        /*00b6*/ 	.byte	0x08
	.zero		1


	//   ....[3]....
        /*00b8*/ 	.word	0x00000260
        /*00bc*/ 	.word	0x000000ff
        /*00c0*/ 	.word	0x00000030
        /*00c4*/ 	.short	0x0100
        /*00c6*/ 	.byte	0x08
	.zero		1


	//   ....[4]....
        /*00c8*/ 	.word	0x00000270
        /*00cc*/ 	.word	0x000000ff
        /*00d0*/ 	.word	0x00000010
        /*00d4*/ 	.short	0x0100
        /*00d6*/ 	.byte	0x08
	.zero		1


	//   ....[5]....
        /*00d8*/ 	.word	0x00000280
        /*00dc*/ 	.word	0x000000ff
        /*00e0*/ 	.word	0x00000038
        /*00e4*/ 	.short	0x0100
        /*00e6*/ 	.byte	0x08
	.zero		1


	//   ....[6]....
        /*00e8*/ 	.word	0x00000290
        /*00ec*/ 	.word	0x000000ff
        /*00f0*/ 	.word	0x00000018
        /*00f4*/ 	.short	0x0100
        /*00f6*/ 	.byte	0x08
	.zero		1


	//   ....[7]....
        /*00f8*/ 	.word	0x000002a0
        /*00fc*/ 	.word	0x000000ff
        /*0100*/ 	.word	0x00000040
        /*0104*/ 	.short	0x0100
        /*0106*/ 	.byte	0x08
	.zero		1


	//   ....[8]....
        /*0108*/ 	.word	0x000002b0
        /*010c*/ 	.word	0x000000ff
        /*0110*/ 	.word	0x00000020
        /*0114*/ 	.short	0x0100
        /*0116*/ 	.byte	0x08
	.zero		1


	//   ....[9]....
        /*0118*/ 	.word	0x000002c0
        /*011c*/ 	.word	0x000000ff
        /*0120*/ 	.word	0x00000048
        /*0124*/ 	.short	0x0100
        /*0126*/ 	.byte	0x08
	.zero		1


	//   ....[10]....
        /*0128*/ 	.word	0x000006e0
        /*012c*/ 	.word	0x000000ff
        /*0130*/ 	.word	0x00000060
        /*0134*/ 	.short	0x0100
        /*0136*/ 	.byte	0x06
	.zero		1


	//   ....[11]....
        /*0138*/ 	.word	0x00000750
        /*013c*/ 	.word	0x000000ff
        /*0140*/ 	.word	0x00000068
        /*0144*/ 	.short	0x0100
        /*0146*/ 	.byte	0x06
	.zero		1


	//   ....[12]....
        /*0148*/ 	.word	0x00001470
        /*014c*/ 	.word	0x00000003
        /*0150*/ 	.word	0x00000000
        /*0154*/ 	.short	0x010a
        /*0156*/ 	.byte	0x3f
	.zero		1


	//   ....[13]....
        /*0158*/ 	.word	0x000014b0
        /*015c*/ 	.word	0x00000003
        /*0160*/ 	.word	0x00000000
        /*0164*/ 	.short	0x010a
        /*0166*/ 	.byte	0x3f
	.zero		1


	//   ....[14]....
        /*0168*/ 	.word	0x00001780
        /*016c*/ 	.word	0x00000005
        /*0170*/ 	.word	0x00000000
        /*0174*/ 	.short	0x010a
        /*0176*/ 	.byte	0x3f
	.zero		1


	//   ....[15]....
        /*0178*/ 	.word	0x000017c0
        /*017c*/ 	.word	0x00000005
        /*0180*/ 	.word	0x00000000
        /*0184*/ 	.short	0x010a
        /*0186*/ 	.byte	0x3f
	.zero		1


	//   ....[16]....
        /*0188*/ 	.word	0x00001920
        /*018c*/ 	.word	0x00000004
        /*0190*/ 	.word	0x00000000
        /*0194*/ 	.short	0x0101
        /*0196*/ 	.byte	0x3f
	.zero		1


	//   ....[17]....
        /*0198*/ 	.word	0x00001b40
        /*019c*/ 	.word	0x00000000
        /*01a0*/ 	.word	0x00000000
        /*01a4*/ 	.short	0x0101
        /*01a6*/ 	.byte	0x3f
	.zero		1


	//   ....[18]....
        /*01a8*/ 	.word	0x00009050
        /*01ac*/ 	.word	0x00000017
        /*01b0*/ 	.word	0x00000028
        /*01b4*/ 	.short	0x010a
        /*01b6*/ 	.byte	0x3f
	.zero		1


	//   ....[19]....
        /*01b8*/ 	.word	0x000093c0
        /*01bc*/ 	.word	0x00000003
        /*01c0*/ 	.word	0x00000068
        /*01c4*/ 	.short	0x0101
        /*01c6*/ 	.byte	0x3f
	.zero		1


	//   ....[20]....
        /*01c8*/ 	.word	0x00009b20
        /*01cc*/ 	.word	0x00000007
        /*01d0*/ 	.word	0x00000000
        /*01d4*/ 	.short	0x010a
        /*01d6*/ 	.byte	0x3f
	.zero		1


	//   ....[21]....
        /*01d8*/ 	.word	0x00009ba0
        /*01dc*/ 	.word	0x00000008
        /*01e0*/ 	.word	0x00000000
        /*01e4*/ 	.short	0x010a
        /*01e6*/ 	.byte	0x3f
	.zero		1


	//   ....[22]....
        /*01e8*/ 	.word	0x00009c30
        /*01ec*/ 	.word	0x00000009
        /*01f0*/ 	.word	0x00000000
        /*01f4*/ 	.short	0x010a
        /*01f6*/ 	.byte	0x3f
	.zero		1


	//   ....[23]....
        /*01f8*/ 	.word	0x00009cc0
        /*01fc*/ 	.word	0x00000006
        /*0200*/ 	.word	0x00000000
        /*0204*/ 	.short	0x010a
        /*0206*/ 	.byte	0x3f
	.zero		1


	//   ....[24]....
        /*0208*/ 	.word	0x00009d50
        /*020c*/ 	.word	0x00000003
        /*0210*/ 	.word	0x00000000
        /*0214*/ 	.short	0x010a
        /*0216*/ 	.byte	0x3f
	.zero		1


	//   ....[25]....
        /*0218*/ 	.word	0x00009db0
        /*021c*/ 	.word	0x00000003
        /*0220*/ 	.word	0x00000000
        /*0224*/ 	.short	0x010a
        /*0226*/ 	.byte	0x3f
	.zero		1


	//   ....[26]....
        /*0228*/ 	.word	0x00009e00
        /*022c*/ 	.word	0x00000005
        /*0230*/ 	.word	0x00000000
        /*0234*/ 	.short	0x010a
        /*0236*/ 	.byte	0x3f
	.zero		1


	//   ....[27]....
        /*0238*/ 	.word	0x00009ed0
        /*023c*/ 	.word	0x00000017
        /*0240*/ 	.word	0x00000028
        /*0244*/ 	.short	0x010a
        /*0246*/ 	.byte	0x3f
	.zero		1


	//   ....[28]....
        /*0248*/ 	.word	0x00009fa0
        /*024c*/ 	.word	0x00000007
        /*0250*/ 	.word	0x00000000
        /*0254*/ 	.short	0x010a
        /*0256*/ 	.byte	0x3f
	.zero		1


	//   ....[29]....
        /*0258*/ 	.word	0x00009ff0
        /*025c*/ 	.word	0x00000008
        /*0260*/ 	.word	0x00000000
        /*0264*/ 	.short	0x010a
        /*0266*/ 	.byte	0x3f
	.zero		1


	//   ....[30]....
        /*0268*/ 	.word	0x0000a040
        /*026c*/ 	.word	0x00000009
        /*0270*/ 	.word	0x00000000
        /*0274*/ 	.short	0x010a
        /*0276*/ 	.byte	0x3f
	.zero		1


	//   ....[31]....
        /*0278*/ 	.word	0x0000a090
        /*027c*/ 	.word	0x00000006
        /*0280*/ 	.word	0x00000000
        /*0284*/ 	.short	0x010a
        /*0286*/ 	.byte	0x3f
	.zero		1


	//----- nvinfo : EIATTR_NUM_MBARRIERS
	.align		4
.L_35:
        /*0288*/ 	.byte	0x03, 0x38
        /*028a*/ 	.short	0x000c


	//----- nvinfo : EIATTR_EXIT_INSTR_OFFSETS
	.align		4
        /*028c*/ 	.byte	0x04, 0x1c
        /*028e*/ 	.short	(.L_37 - .L_36)


	//   ....[0]....
.L_36:
        /*0290*/ 	.word	0x00000900


	//   ....[1]....
        /*0294*/ 	.word	0x00001120


	//   ....[2]....
        /*0298*/ 	.word	0x00008760


	//   ....[3]....
        /*029c*/ 	.word	0x00008cc0


	//   ....[4]....
        /*02a0*/ 	.word	0x00009da0


	//----- nvinfo : EIATTR_MAX_THREADS
	.align		4
.L_37:
        /*02a4*/ 	.byte	0x04, 0x05
        /*02a6*/ 	.short	(.L_39 - .L_38)
.L_38:
        /*02a8*/ 	.word	0x00000180
        /*02ac*/ 	.word	0x00000001
        /*02b0*/ 	.word	0x00000001


	//----- nvinfo : EIATTR_CRS_STACK_SIZE
	.align		4
.L_39:
        /*02b4*/ 	.byte	0x04, 0x1e
        /*02b6*/ 	.short	(.L_41 - .L_40)
.L_40:
        /*02b8*/ 	.word	0x00000000


	//----- nvinfo : EIATTR_CBANK_PARAM_SIZE
	.align		4
.L_41:
        /*02bc*/ 	.byte	0x03, 0x19
        /*02be*/ 	.short	0x0470


	//----- nvinfo : EIATTR_PARAM_CBANK
	.align		4
        /*02c0*/ 	.byte	0x04, 0x0a
        /*02c2*/ 	.short	(.L_43 - .L_42)
	.align		4
.L_42:
        /*02c4*/ 	.word	index@(.nv.constant0._ZN7cutlass13device_kernelINS_4gemm6kernel13GemmUniversalIN4cute5tupleIJiiiiEEENS1_10collective13CollectiveMmaINS1_34MainloopSm90TmaGmmaWarpSpecializedILi5ENS5_IJNS4_1CILi1EEENSA_ILi2EEESB_EEENS1_35KernelTmaWarpSpecializedCooperativeEEENS5_IJNSA_ILi128EEENSA_ILi256EEENSA_ILi64EEEEEEaNS5_IJlSB_lEEEaSK_NS4_8TiledMMAINS4_8MMA_AtomIJNS4_4SM904GMMA27MMA_64x256x32_S32S8S8_SS_TNEEEENS4_6LayoutINS5_IJSC_SB_SB_EEENS5_IJSB_NSA_ILi0EEEST_EEEEENS5_IJNS4_10UnderscoreESW_SW_EEEEENS4_23SM90_TMA_LOAD_MULTICASTENS4_14ComposedLayoutINS4_7SwizzleILi2ELi4ELi3EEENS4_18smem_ptr_flag_bitsILi8EEENSR_INS5_IJNSA_ILi8EEESI_EEENS5_IJSI_SB_EEEEEEEvNS4_8identityENS4_13SM90_TMA_LOADES19_vS1A_EENS_8epilogue10collective6detail29Sm90TmaWarpSpecializedAdapterINS1E_15DefaultEpilogueIaSK_SK_NS1D_6thread17LinearCombinationIaLi1EiiLNS1I_9ScaleType4KindE0ELNS_15FloatRoundStyleE2EaEENS1_15EpilogueDefaultEEEEEvvEEEEvNT_6ParamsE)
        /*02c8*/ 	.short	0x0210
        /*02ca*/ 	.short	0x0470


	//----- nvinfo : EIATTR_SW_WAR
	.align		4
.L_43:
        /*02cc*/ 	.byte	0x04, 0x36
        /*02ce*/ 	.short	(.L_45 - .L_44)
.L_44:
        /*02d0*/ 	.word	0x00000008
.L_45:


//--------------------- .nv.callgraph             --------------------------
	.section	.nv.callgraph,"",@"SHT_CUDA_CALLGRAPH"
	.align	4
	.sectionentsize	8
	.align		4
        /*0000*/ 	.word	0x00000000
	.align		4
        /*0004*/ 	.word	0xffffffff
	.align		4
        /*0008*/ 	.word	index@(_ZN7cutlass13device_kernelINS_4gemm6kernel13GemmUniversalIN4cute5tupleIJiiiiEEENS1_10collective13CollectiveMmaINS1_34MainloopSm90TmaGmmaWarpSpecializedILi5ENS5_IJNS4_1CILi1EEENSA_ILi2EEESB_EEENS1_35KernelTmaWarpSpecializedCooperativeEEENS5_IJNSA_ILi128EEENSA_ILi256EEENSA_ILi64EEEEEEaNS5_IJlSB_lEEEaSK_NS4_8TiledMMAINS4_8MMA_AtomIJNS4_4SM904GMMA27MMA_64x256x32_S32S8S8_SS_TNEEEENS4_6LayoutINS5_IJSC_SB_SB_EEENS5_IJSB_NSA_ILi0EEEST_EEEEENS5_IJNS4_10UnderscoreESW_SW_EEEEENS4_23SM90_TMA_LOAD_MULTICASTENS4_14ComposedLayoutINS4_7SwizzleILi2ELi4ELi3EEENS4_18smem_ptr_flag_bitsILi8EEENSR_INS5_IJNSA_ILi8EEESI_EEENS5_IJSI_SB_EEEEEEEvNS4_8identityENS4_13SM90_TMA_LOADES19_vS1A_EENS_8epilogue10collective6detail29Sm90TmaWarpSpecializedAdapterINS1E_15DefaultEpilogueIaSK_SK_NS1D_6thread17LinearCombinationIaLi1EiiLNS1I_9ScaleType4KindE0ELNS_15FloatRoundStyleE2EaEENS1_15EpilogueDefaultEEEEEvvEEEEvNT_6ParamsE)
	.align		4
        /*000c*/ 	.word	index@(__assertfail)
	.align		4
        /*0010*/ 	.word	0x00000000
	.align		4
        /*0014*/ 	.word	0xfffffffe
	.align		4
        /*0018*/ 	.word	0x00000000
	.align		4
        /*001c*/ 	.word	0xfffffffd
	.align		4
        /*0020*/ 	.word	0x00000000
	.align		4
        /*0024*/ 	.word	0xfffffffc


//--------------------- .nv.constant4             --------------------------
	.section	.nv.constant4,"a",@progbits
	.align	8
	.align		8
.nv.constant4:
        /*0000*/ 	.dword	__assertfail
	.align		8
        /*0008*/ 	.dword	__unnamed_1
	.align		8
        /*0010*/ 	.dword	_ZN39_INTERNAL_d82509ed_4_k_cu_954662dd_50614cuda3std3__45__cpo5beginE
	.align		8
        /*0018*/ 	.dword	_ZN39_INTERNAL_d82509ed_4_k_cu_954662dd_50614cuda3std3__45__cpo3endE
	.align		8
        /*0020*/ 	.dword	_ZN39_INTERNAL_d82509ed_4_k_cu_954662dd_50614cuda3std3__45__cpo6cbeginE
	.align		8
        /*0028*/ 	.dword	_ZN39_INTERNAL_d82509ed_4_k_cu_954662dd_50614cuda3std3__45__cpo4cendE
	.align		8
        /*0030*/ 	.dword	_ZN39_INTERNAL_d82509ed_4_k_cu_954662dd_50614cuda3std3__441_GLOBAL__N__d82509ed_4_k_cu_954662dd_50616ignoreE
	.align		8
        /*0038*/ 	.dword	_ZN39_INTERNAL_d82509ed_4_k_cu_954662dd_50614cuda3std3__419piecewise_constructE
	.align		8
        /*0040*/ 	.dword	_ZN39_INTERNAL_d82509ed_4_k_cu_954662dd_50614cuda3std3__48in_placeE
	.align		8
        /*0048*/ 	.dword	_ZN39_INTERNAL_d82509ed_4_k_cu_954662dd_50614cuda3std6ranges3__45__cpo4swapE
	.align		8
        /*0050*/ 	.dword	_ZN39_INTERNAL_d82509ed_4_k_cu_954662dd_50614cuda3std6ranges3__45__cpo9iter_moveE
	.align		8
        /*0058*/ 	.dword	_ZN39_INTERNAL_d82509ed_4_k_cu_954662dd_50614cute7productE
	.align		8
        /*0060*/ 	.dword	_ZN39_INTERNAL_d82509ed_4_k_cu_954662dd_50614cute1_E
	.align		8
        /*0068*/ 	.dword	$str$22
	.align		8
        /*0070*/ 	.dword	$str$23


//--------------------- .text._ZN7cutlass13device_kernelINS_4gemm6kernel13GemmUniversalIN4cute5tupleIJiiiiEEENS1_10collective13CollectiveMmaINS1_34MainloopSm90TmaGmmaWarpSpecializedILi5ENS5_IJNS4_1CILi1EEENSA_ILi2EEESB_EEENS1_35KernelTmaWarpSpecializedCooperativeEEENS5_IJNSA_ILi128EEENSA_ILi256EEENSA_ILi64EEEEEEaNS5_IJlSB_lEEEaSK_NS4_8TiledMMAINS4_8MMA_AtomIJNS4_4SM904GMMA27MMA_64x256x32_S32S8S8_SS_TNEEEENS4_6LayoutINS5_IJSC_SB_SB_EEENS5_IJSB_NSA_ILi0EEEST_EEEEENS5_IJNS4_10UnderscoreESW_SW_EEEEENS4_23SM90_TMA_LOAD_MULTICASTENS4_14ComposedLayoutINS4_7SwizzleILi2ELi4ELi3EEENS4_18smem_ptr_flag_bitsILi8EEENSR_INS5_IJNSA_ILi8EEESI_EEENS5_IJSI_SB_EEEEEEEvNS4_8identityENS4_13SM90_TMA_LOADES19_vS1A_EENS_8epilogue10collective6detail29Sm90TmaWarpSpecializedAdapterINS1E_15DefaultEpilogueIaSK_SK_NS1D_6thread17LinearCombinationIaLi1EiiLNS1I_9ScaleType4KindE0ELNS_15FloatRoundStyleE2EaEENS1_15EpilogueDefaultEEEEEvvEEEEvNT_6ParamsE --------------------------
	.section	.text._ZN7cutlass13device_kernelINS_4gemm6kernel13GemmUniversalIN4cute5tupleIJiiiiEEENS1_10collective13CollectiveMmaINS1_34MainloopSm90TmaGmmaWarpSpecializedILi5ENS5_IJNS4_1CILi1EEENSA_ILi2EEESB_EEENS1_35KernelTmaWarpSpecializedCooperativeEEENS5_IJNSA_ILi128EEENSA_ILi256EEENSA_ILi64EEEEEEaNS5_IJlSB_lEEEaSK_NS4_8TiledMMAINS4_8MMA_AtomIJNS4_4SM904GMMA27MMA_64x256x32_S32S8S8_SS_TNEEEENS4_6LayoutINS5_IJSC_SB_SB_EEENS5_IJSB_NSA_ILi0EEEST_EEEEENS5_IJNS4_10UnderscoreESW_SW_EEEEENS4_23SM90_TMA_LOAD_MULTICASTENS4_14ComposedLayoutINS4_7SwizzleILi2ELi4ELi3EEENS4_18smem_ptr_flag_bitsILi8EEENSR_INS5_IJNSA_ILi8EEESI_EEENS5_IJSI_SB_EEEEEEEvNS4_8identityENS4_13SM90_TMA_LOADES19_vS1A_EENS_8epilogue10collective6detail29Sm90TmaWarpSpecializedAdapterINS1E_15DefaultEpilogueIaSK_SK_NS1D_6thread17LinearCombinationIaLi1EiiLNS1I_9ScaleType4KindE0ELNS_15FloatRoundStyleE2EaEENS1_15EpilogueDefaultEEEEEvvEEEEvNT_6ParamsE,"ax",@progbits
	.align	128
.text._ZN7cutlass13device_kernelINS_4gemm6kernel13GemmUniversalIN4cute5tupleIJiiiiEEENS1_10collective13CollectiveMmaINS1_34MainloopSm90TmaGmmaWarpSpecializedILi5ENS5_IJNS4_1CILi1EEENSA_ILi2EEESB_EEENS1_35KernelTmaWarpSpecializedCooperativeEEENS5_IJNSA_ILi128EEENSA_ILi256EEENSA_ILi64EEEEEEaNS5_IJlSB_lEEEaSK_NS4_8TiledMMAINS4_8MMA_AtomIJNS4_4SM904GMMA27MMA_64x256x32_S32S8S8_SS_TNEEEENS4_6LayoutINS5_IJSC_SB_SB_EEENS5_IJSB_NSA_ILi0EEEST_EEEEENS5_IJNS4_10UnderscoreESW_SW_EEEEENS4_23SM90_TMA_LOAD_MULTICASTENS4_14ComposedLayoutINS4_7SwizzleILi2ELi4ELi3EEENS4_18smem_ptr_flag_bitsILi8EEENSR_INS5_IJNSA_ILi8EEESI_EEENS5_IJSI_SB_EEEEEEEvNS4_8identityENS4_13SM90_TMA_LOADES19_vS1A_EENS_8epilogue10collective6detail29Sm90TmaWarpSpecializedAdapterINS1E_15DefaultEpilogueIaSK_SK_NS1D_6thread17LinearCombinationIaLi1EiiLNS1I_9ScaleType4KindE0ELNS_15FloatRoundStyleE2EaEENS1_15EpilogueDefaultEEEEEvvEEEEvNT_6ParamsE:
        .type           _ZN7cutlass13device_kernelINS_4gemm6kernel13GemmUniversalIN4cute5tupleIJiiiiEEENS1_10collective13CollectiveMmaINS1_34MainloopSm90TmaGmmaWarpSpecializedILi5ENS5_IJNS4_1CILi1EEENSA_ILi2EEESB_EEENS1_35KernelTmaWarpSpecializedCooperativeEEENS5_IJNSA_ILi128EEENSA_ILi256EEENSA_ILi64EEEEEEaNS5_IJlSB_lEEEaSK_NS4_8TiledMMAINS4_8MMA_AtomIJNS4_4SM904GMMA27MMA_64x256x32_S32S8S8_SS_TNEEEENS4_6LayoutINS5_IJSC_SB_SB_EEENS5_IJSB_NSA_ILi0EEEST_EEEEENS5_IJNS4_10UnderscoreESW_SW_EEEEENS4_23SM90_TMA_LOAD_MULTICASTENS4_14ComposedLayoutINS4_7SwizzleILi2ELi4ELi3EEENS4_18smem_ptr_flag_bitsILi8EEENSR_INS5_IJNSA_ILi8EEESI_EEENS5_IJSI_SB_EEEEEEEvNS4_8identityENS4_13SM90_TMA_LOADES19_vS1A_EENS_8epilogue10collective6detail29Sm90TmaWarpSpecializedAdapterINS1E_15DefaultEpilogueIaSK_SK_NS1D_6thread17LinearCombinationIaLi1EiiLNS1I_9ScaleType4KindE0ELNS_15FloatRoundStyleE2EaEENS1_15EpilogueDefaultEEEEEvvEEEEvNT_6ParamsE,@function
        .size           _ZN7cutlass13device_kernelINS_4gemm6kernel13GemmUniversalIN4cute5tupleIJiiiiEEENS1_10collective13CollectiveMmaINS1_34MainloopSm90TmaGmmaWarpSpecializedILi5ENS5_IJNS4_1CILi1EEENSA_ILi2EEESB_EEENS1_35KernelTmaWarpSpecializedCooperativeEEENS5_IJNSA_ILi128EEENSA_ILi256EEENSA_ILi64EEEEEEaNS5_IJlSB_lEEEaSK_NS4_8TiledMMAINS4_8MMA_AtomIJNS4_4SM904GMMA27MMA_64x256x32_S32S8S8_SS_TNEEEENS4_6LayoutINS5_IJSC_SB_SB_EEENS5_IJSB_NSA_ILi0EEEST_EEEEENS5_IJNS4_10UnderscoreESW_SW_EEEEENS4_23SM90_TMA_LOAD_MULTICASTENS4_14ComposedLayoutINS4_7SwizzleILi2ELi4ELi3EEENS4_18smem_ptr_flag_bitsILi8EEENSR_INS5_IJNSA_ILi8EEESI_EEENS5_IJSI_SB_EEEEEEEvNS4_8identityENS4_13SM90_TMA_LOADES19_vS1A_EENS_8epilogue10collective6detail29Sm90TmaWarpSpecializedAdapterINS1E_15DefaultEpilogueIaSK_SK_NS1D_6thread17LinearCombinationIaLi1EiiLNS1I_9ScaleType4KindE0ELNS_15FloatRoundStyleE2EaEENS1_15EpilogueDefaultEEEEEvvEEEEvNT_6ParamsE,(.L_x_333 - _ZN7cutlass13device_kernelINS_4gemm6kernel13GemmUniversalIN4cute5tupleIJiiiiEEENS1_10collective13CollectiveMmaINS1_34MainloopSm90TmaGmmaWarpSpecializedILi5ENS5_IJNS4_1CILi1EEENSA_ILi2EEESB_EEENS1_35KernelTmaWarpSpecializedCooperativeEEENS5_IJNSA_ILi128EEENSA_ILi256EEENSA_ILi64EEEEEEaNS5_IJlSB_lEEEaSK_NS4_8TiledMMAINS4_8MMA_AtomIJNS4_4SM904GMMA27MMA_64x256x32_S32S8S8_SS_TNEEEENS4_6LayoutINS5_IJSC_SB_SB_EEENS5_IJSB_NSA_ILi0EEEST_EEEEENS5_IJNS4_10UnderscoreESW_SW_EEEEENS4_23SM90_TMA_LOAD_MULTICASTENS4_14ComposedLayoutINS4_7SwizzleILi2ELi4ELi3EEENS4_18smem_ptr_flag_bitsILi8EEENSR_INS5_IJNSA_ILi8EEESI_EEENS5_IJSI_SB_EEEEEEEvNS4_8identityENS4_13SM90_TMA_LOADES19_vS1A_EENS_8epilogue10collective6detail29Sm90TmaWarpSpecializedAdapterINS1E_15DefaultEpilogueIaSK_SK_NS1D_6thread17LinearCombinationIaLi1EiiLNS1I_9ScaleType4KindE0ELNS_15FloatRoundStyleE2EaEENS1_15EpilogueDefaultEEEEEvvEEEEvNT_6ParamsE)
        .other          _ZN7cutlass13device_kernelINS_4gemm6kernel13GemmUniversalIN4cute5tupleIJiiiiEEENS1_10collective13CollectiveMmaINS1_34MainloopSm90TmaGmmaWarpSpecializedILi5ENS5_IJNS4_1CILi1EEENSA_ILi2EEESB_EEENS1_35KernelTmaWarpSpecializedCooperativeEEENS5_IJNSA_ILi128EEENSA_ILi256EEENSA_ILi64EEEEEEaNS5_IJlSB_lEEEaSK_NS4_8TiledMMAINS4_8MMA_AtomIJNS4_4SM904GMMA27MMA_64x256x32_S32S8S8_SS_TNEEEENS4_6LayoutINS5_IJSC_SB_SB_EEENS5_IJSB_NSA_ILi0EEEST_EEEEENS5_IJNS4_10UnderscoreESW_SW_EEEEENS4_23SM90_TMA_LOAD_MULTICASTENS4_14ComposedLayoutINS4_7SwizzleILi2ELi4ELi3EEENS4_18smem_ptr_flag_bitsILi8EEENSR_INS5_IJNSA_ILi8EEESI_EEENS5_IJSI_SB_EEEEEEEvNS4_8identityENS4_13SM90_TMA_LOADES19_vS1A_EENS_8epilogue10collective6detail29Sm90TmaWarpSpecializedAdapterINS1E_15DefaultEpilogueIaSK_SK_NS1D_6thread17LinearCombinationIaLi1EiiLNS1I_9ScaleType4KindE0ELNS_15FloatRoundStyleE2EaEENS1_15EpilogueDefaultEEEEEvvEEEEvNT_6ParamsE,@"STO_CUDA_ENTRY STV_DEFAULT"
_ZN7cutlass13device_kernelINS_4gemm6kernel13GemmUniversalIN4cute5tupleIJiiiiEEENS1_10collective13CollectiveMmaINS1_34MainloopSm90TmaGmmaWarpSpecializedILi5ENS5_IJNS4_1CILi1EEENSA_ILi2EEESB_EEENS1_35KernelTmaWarpSpecializedCooperativeEEENS5_IJNSA_ILi128EEENSA_ILi256EEENSA_ILi64EEEEEEaNS5_IJlSB_lEEEaSK_NS4_8TiledMMAINS4_8MMA_AtomIJNS4_4SM904GMMA27MMA_64x256x32_S32S8S8_SS_TNEEEENS4_6LayoutINS5_IJSC_SB_SB_EEENS5_IJSB_NSA_ILi0EEEST_EEEEENS5_IJNS4_10UnderscoreESW_SW_EEEEENS4_23SM90_TMA_LOAD_MULTICASTENS4_14ComposedLayoutINS4_7SwizzleILi2ELi4ELi3EEENS4_18smem_ptr_flag_bitsILi8EEENSR_INS5_IJNSA_ILi8EEESI_EEENS5_IJSI_SB_EEEEEEEvNS4_8identityENS4_13SM90_TMA_LOADES19_vS1A_EENS_8epilogue10collective6detail29Sm90TmaWarpSpecializedAdapterINS1E_15DefaultEpilogueIaSK_SK_NS1D_6thread17LinearCombinationIaLi1EiiLNS1I_9ScaleType4KindE0ELNS_15FloatRoundStyleE2EaEENS1_15EpilogueDefaultEEEEEvvEEEEvNT_6ParamsE:
[----:B------:R-:W0:Y:S01]  /*0000*/  LDC R1, c[0x0][0x28] ;  /* 0x00000a00ff017b82 */ /* 0x000e220000000800 */
[----:B------:R-:W1:Y:S01]  /*0010*/  S2R R18, SR_TID.X ;  /* 0x0000000000127919 */ /* 0x000e620000002100 */
[----:B------:R-:W-:Y:S01]  /*0020*/  ELECT P0, URZ, PT ;  /* 0x00000000003f782f */ /* 0x000fe20003800000 */
[----:B------:R-:W-:Y:S01]  /*0030*/  BSSY B0, `(.L_x_0) ;  /* 0x000000f000007945 */ /* 0x000fe20003800000 */
[--C-:B-1----:R-:W-:Y:S02]  /*0040*/  SHF.R.U32.HI R0, RZ, 0x5, R18.reuse ;  /* 0x00000005ff007819 */ /* 0x102fe40000011612 */
[----:B------:R-:W-:-:S03]  /*0050*/  SHF.R.U32.HI R3, RZ, 0x7, R18 ;  /* 0x00000007ff037819 */ /* 0x000fc60000011612 */
[----:B------:R-:W1:Y:S04]  /*0060*/  SHFL.IDX PT, R2, R0, RZ, 0x1f ;  /* 0x00001fff00027589 */ /* 0x000e6800000e0000 */
[----:B------:R2:W3:Y:S01]  /*0070*/  SHFL.IDX PT, R5, R3, RZ, 0x1f ;  /* 0x00001fff03057589 */ /* 0x0004e200000e0000 */
[----:B-1----:R-:W-:-:S13]  /*0080*/  ISETP.NE.OR P0, PT, R2, RZ, !P0 ;  /* 0x000000ff0200720c */ /* 0x002fda0004705670 */
[----:B0-23--:R-:W-:Y:S05]  /*0090*/  @P0 BRA `(.L_x_1) ;  /* 0x0000000000200947 */ /* 0x00dfea0003800000 */
[----:B------:R-:W-:Y:S02]  /*00a0*/  ULDC.64 UR4, c[0x0][0x198] ;  /* 0x0000660000047ab9 */ /* 0x000fe40000000a00 */
[----:B------:R-:W-:Y:S02]  /*00b0*/  UIADD3 UR6, UP0, UR4, 0xf0, URZ ;  /* 0x000000f004067890 */ /* 0x000fe4000ff1e03f */
[----:B------:R-:W-:Y:S02]  /*00c0*/  UIADD3 UR4, UP1, UR4, 0x1f0, URZ ;  /* 0x000001f004047890 */ /* 0x000fe4000ff3e03f */
[----:B------:R-:W-:Y:S02]  /*00d0*/  UIADD3.X UR7, URZ, UR5, URZ, UP0, !UPT ;  /* 0x000000053f077290 */ /* 0x000fe400087fe43f */
[----:B------:R-:W-:-:S07]  /*00e0*/  UIADD3.X UR5, URZ, UR5, URZ, UP1, !UPT ;  /* 0x000000053f057290 */ /* 0x000fce0008ffe43f */
[----:B------:R0:W-:Y:S02]  /*00f0*/  UTMACCTL.PF [UR6] ;  /* 0x00000000060079b9 */ /* 0x0001e40008040000 */
[----:B------:R0:W-:Y:S02]  /*0100*/  UTMACCTL.PF [UR4] ;  /* 0x00000000040079b9 */ /* 0x0001e40008040000 */
[----:B0-----:R-:W-:Y:S01]  /*0110*/  NOP ;  /* 0x0000000000007918 */ /* 0x001fe20000000000 */
.L_x_1:
[----:B------:R-:W-:Y:S05]  /*0120*/  BSYNC B0 ;  /* 0x0000000000007941 */ /* 0x000fea0003800000 */
.L_x_0:
[----:B------:R-:W0:Y:S02]  /*0130*/  SHFL.IDX PT, R3, R0, RZ, 0x1f ;  /* 0x00001fff00037589 */ /* 0x000e2400000e0000 */
[----:B0-----:R-:W-:-:S13]  /*0140*/  ISETP.NE.AND P0, PT, R3, RZ, PT ;  /* 0x000000ff0300720c */ /* 0x001fda0003f05270 */
[----:B------:R-:W-:Y:S05]  /*0150*/  @P0 BRA `(.L_x_2) ;  /* 0x0000000000600947 */ /* 0x000fea0003800000 */
[----:B------:R-:W0:Y:S01]  /*0160*/  S2UR UR8, SR_CgaCtaId ;  /* 0x00000000000879c3 */ /* 0x000e220000008800 */
[----:B------:R-:W-:Y:S01]  /*0170*/  UMOV UR4, 0x400 ;  /* 0x0000040000047882 */ /* 0x000fe20000000000 */
[----:B------:R-:W-:Y:S01]  /*0180*/  UMOV UR5, 0x1 ;  /* 0x0000000100057882 */ /* 0x000fe20000000000 */
[----:B------:R-:W-:Y:S01]  /*0190*/  UMOV UR6, 0x4 ;  /* 0x0000000400067882 */ /* 0x000fe20000000000 */
[----:B------:R-:W-:Y:S01]  /*01a0*/  ELECT P0, URZ, PT ;  /* 0x00000000003f782f */ /* 0x000fe20003800000 */
[----:B------:R-:W-:-:S04]  /*01b0*/  UIADD3 UR6, -UR6, 0x100000, URZ ;  /* 0x0010000006067890 */ /* 0x000fc8000fffe13f */
[----:B------:R-:W-:Y:S02]  /*01c0*/  USHF.L.U32 UR7, UR6, 0xb, URZ ;  /* 0x0000000b06077899 */ /* 0x000fe4000800063f */
[----:B------:R-:W-:Y:S02]  /*01d0*/  USHF.L.U32 UR6, UR6, 0x1, URZ ;  /* 0x0000000106067899 */ /* 0x000fe4000800063f */
[----:B0-----:R-:W-:Y:S02]  /*01e0*/  ULEA UR8, UR8, UR4, 0x18 ;  /* 0x0000000408087291 */ /* 0x001fe4000f8ec03f */
[----:B------:R-:W-:-:S04]  /*01f0*/  UIADD3 UR4, -UR5, 0x100000, URZ ;  /* 0x0010000005047890 */ /* 0x000fc8000fffe13f */
[----:B------:R-:W-:Y:S02]  /*0200*/  USHF.L.U32 UR5, UR4, 0xb, URZ ;  /* 0x0000000b04057899 */ /* 0x000fe4000800063f */
[----:B------:R-:W-:Y:S01]  /*0210*/  USHF.L.U32 UR4, UR4, 0x1, URZ ;  /* 0x0000000104047899 */ /* 0x000fe2000800063f */
[----:B------:R-:W0:Y:S11]  /*0220*/  FENCE.VIEW.ASYNC.S ;  /* 0x00000000000073c6 */ /* 0x000e360000000000 */
[----:B0-----:R0:W1:Y:S01]  /*0230*/  SYNCS.EXCH.64 URZ, [UR8], UR4 ;  /* 0x00000004083f75b2 */ /* 0x0010620008000100 */
[----:B------:R0:W2:Y:S01]  /*0240*/  SYNCS.EXCH.64 URZ, [UR8+0x28], UR6 ;  /* 0x00002806083f75b2 */ /* 0x0000a20008000100 */
[----:B------:R0:W3:Y:S01]  /*0250*/  SYNCS.EXCH.64 URZ, [UR8+0x8], UR4 ;  /* 0x00000804083f75b2 */ /* 0x0000e20008000100 */
[----:B------:R0:W4:Y:S01]  /*0260*/  SYNCS.EXCH.64 URZ, [UR8+0x30], UR6 ;  /* 0x00003006083f75b2 */ /* 0x0001220008000100 */
[----:B------:R0:W0:Y:S01]  /*0270*/  SYNCS.EXCH.64 URZ, [UR8+0x10], UR4 ;  /* 0x00001004083f75b2 */ /* 0x0000220008000100 */
[----:B------:R0:W0:Y:S01]  /*0280*/  SYNCS.EXCH.64 URZ, [UR8+0x38], UR6 ;  /* 0x00003806083f75b2 */ /* 0x0000220008000100 */
[----:B------:R0:W0:Y:S01]  /*0290*/  SYNCS.EXCH.64 URZ, [UR8+0x18], UR4 ;  /* 0x00001804083f75b2 */ /* 0x0000220008000100 */
[----:B------:R0:W0:Y:S01]  /*02a0*/  SYNCS.EXCH.64 URZ, [UR8+0x40], UR6 ;  /* 0x00004006083f75b2 */ /* 0x0000220008000100 */
[----:B------:R0:W0:Y:S01]  /*02b0*/  SYNCS.EXCH.64 URZ, [UR8+0x20], UR4 ;  /* 0x00002004083f75b2 */ /* 0x0000220008000100 */
[----:B------:R0:W0:Y:S01]  /*02c0*/  SYNCS.EXCH.64 URZ, [UR8+0x48], UR6 ;  /* 0x00004806083f75b2 */ /* 0x0000220008000100 */
[----:B------:R-:W-:Y:S01]  /*02d0*/  NOP ;  /* 0x0000000000007918 */ /* 0x000fe20000000000 */
.L_x_2:
[----:B------:R-:W-:Y:S01]  /*02e0*/  SHF.R.S32.HI R7, RZ, 0x1f, R18 ;  /* 0x0000001fff077819 */ /* 0x000fe20000011412 */
[----:B------:R-:W5:Y:S01]  /*02f0*/  SHFL.IDX PT, R0, R0, RZ, 0x1f ;  /* 0x00001fff00007589 */ /* 0x000f6200000e0000 */
[----:B0-----:R-:W0:Y:S01]  /*0300*/  S2UR UR8, SR_CTAID.X ;  /* 0x00000000000879c3 */ /* 0x001e220000002500 */
[----:B------:R-:W-:Y:S02]  /*0310*/  ELECT P0, URZ, PT ;  /* 0x00000000003f782f */ /* 0x000fe40003800000 */
[----:B------:R-:W-:Y:S01]  /*0320*/  LEA.HI R7, R7, R18, RZ, 0x7 ;  /* 0x0000001207077211 */ /* 0x000fe200078f38ff */
[----:B------:R-:W1:Y:S01]  /*0330*/  S2R R4, SR_CTAID.Y ;  /* 0x0000000000047919 */ /* 0x000e620000002600 */
[----:B------:R-:W-:Y:S01]  /*0340*/  ULDC UR4, c[0x0][0x154] ;  /* 0x0000550000047ab9 */ /* 0x000fe20000000800 */
[----:B------:R-:W-:Y:S01]  /*0350*/  NOP ;  /* 0x0000000000007918 */ /* 0x000fe20000000000 */
[----:B------:R-:W-:Y:S01]  /*0360*/  LOP3.LUT R7, R7, 0xffffff80, RZ, 0xc0, !PT ;  /* 0xffffff8007077812 */ /* 0x000fe200078ec0ff */
[----:B------:R-:W-:Y:S01]  /*0370*/  NOP ;  /* 0x0000000000007918 */ /* 0x000fe20000000000 */
[----:B------:R-:W2:Y:S03]  /*0380*/  LDC R13, c[0x0][0x140] ;  /* 0x00005000ff0d7b82 */ /* 0x000ea60000000800 */
[----:B------:R-:W-:-:S05]  /*0390*/  IMAD.IADD R7, R18, 0x1, -R7 ;  /* 0x0000000112077824 */ /* 0x000fca00078e0a07 */
[----:B------:R-:W-:Y:S01]  /*03a0*/  SHF.R.S32.HI R6, RZ, 0x1f, R7 ;  /* 0x0000001fff067819 */ /* 0x000fe20000011407 */
[----:B------:R-:W3:Y:S01]  /*03b0*/  LDC R10, c[0x0][0x144] ;  /* 0x00005100ff0a7b82 */ /* 0x000ee20000000800 */
[----:B------:R-:W-:Y:S02]  /*03c0*/  LOP3.LUT P2, RZ, R7, 0x7, RZ, 0xc0, !PT ;  /* 0x0000000707ff7812 */ /* 0x000fe4000784c0ff */
[----:B------:R-:W-:Y:S02]  /*03d0*/  LEA.HI R6, R6, R7, RZ, 0x3 ;  /* 0x0000000706067211 */ /* 0x000fe400078f18ff */
[----:B-----5:R-:W-:Y:S02]  /*03e0*/  ISETP.NE.OR P0, PT, R0, RZ, !P0 ;  /* 0x000000ff0000720c */ /* 0x020fe40004705670 */
[--C-:B------:R-:W-:Y:S02]  /*03f0*/  SHF.R.S32.HI R0, RZ, 0x3, R6.reuse ;  /* 0x00000003ff007819 */ /* 0x100fe40000011406 */
[----:B------:R-:W-:-:S02]  /*0400*/  SHF.R.S32.HI R9, RZ, 0x1f, R6 ;  /* 0x0000001fff097819 */ /* 0x000fc40000011406 */
[----:B------:R-:W-:Y:S02]  /*0410*/  SHF.R.S32.HI R6, RZ, 0x1f, R3 ;  /* 0x0000001fff067819 */ /* 0x000fe40000011403 */
[----:B------:R-:W-:Y:S02]  /*0420*/  LEA.HI R9, R9, R0, RZ, 0x2 ;  /* 0x0000000009097211 */ /* 0x000fe400078f10ff */
[----:B------:R-:W-:Y:S02]  /*0430*/  LEA.HI R6, R6, R3, RZ, 0x2 ;  /* 0x0000000306067211 */ /* 0x000fe400078f10ff */
[----:B-1----:R-:W-:Y:S01]  /*0440*/  I2FP.F32.U32 R8, R4 ;  /* 0x0000000400087245 */ /* 0x002fe20000201000 */
[----:B------:R-:W-:Y:S01]  /*0450*/  VOTEU.ALL UP0, P0 ;  /* 0x00000000003f7886 */ /* 0x000fe20000000000 */
[----:B------:R-:W-:Y:S01]  /*0460*/  LOP3.LUT R6, R6, 0x3ffffffc, RZ, 0xc0, !PT ;  /* 0x3ffffffc06067812 */ /* 0x000fe200078ec0ff */
[----:B------:R-:W-:Y:S01]  /*0470*/  VOTEU.ALL UP1, P0 ;  /* 0x00000000003f7886 */ /* 0x000fe20000020000 */
[----:B------:R-:W-:Y:S01]  /*0480*/  LOP3.LUT R9, R9, 0xfffffffc, RZ, 0xc0, !PT ;  /* 0xfffffffc09097812 */ /* 0x000fe200078ec0ff */
[----:B------:R-:W-:Y:S01]  /*0490*/  FMUL R12, R8, UR4 ;  /* 0x00000004080c7c20 */ /* 0x000fe20008400000 */
[----:B------:R-:W1:Y:S01]  /*04a0*/  @!UP0 S2UR UR7, SR_CgaCtaId ;  /* 0x00000000000789c3 */ /* 0x000e620000008800 */
[----:B------:R-:W-:Y:S01]  /*04b0*/  IMAD.IADD R11, R3, 0x1, -R6 ;  /* 0x00000001030b7824 */ /* 0x000fe200078e0a06 */
[----:B0-----:R-:W-:Y:S01]  /*04c0*/  I2FP.F32.U32 R6, UR8 ;  /* 0x0000000800067c45 */ /* 0x001fe20008201000 */
[----:B------:R-:W-:Y:S01]  /*04d0*/  IMAD.IADD R0, R0, 0x1, -R9 ;  /* 0x0000000100007824 */ /* 0x000fe200078e0a09 */
[----:B------:R-:W-:Y:S01]  /*04e0*/  ULDC UR4, c[0x0][0x150] ;  /* 0x0000540000047ab9 */ /* 0x000fe20000000800 */
[----:B------:R-:W0:Y:S01]  /*04f0*/  F2I.U32.TRUNC.NTZ R12, R12 ;  /* 0x0000000c000c7305 */ /* 0x000e22000020f000 */
[----:B------:R-:W-:Y:S01]  /*0500*/  SHF.R.S32.HI R3, RZ, 0x1f, R2 ;  /* 0x0000001fff037819 */ /* 0x000fe20000011402 */
[----:B------:R-:W-:Y:S01]  /*0510*/  FMUL R8, R6, UR4 ;  /* 0x0000000406087c20 */ /* 0x000fe20008400000 */
[----:B------:R-:W5:Y:S01]  /*0520*/  LDC R9, c[0x0][0x148] ;  /* 0x00005200ff097b82 */ /* 0x000f620000000800 */
[----:B------:R-:W-:Y:S01]  /*0530*/  IMAD R11, R11, 0x4, R0 ;  /* 0x000000040b0b7824 */ /* 0x000fe200078e0200 */
[----:B------:R-:W-:Y:S01]  /*0540*/  LEA.HI R3, R3, R2, RZ, 0x2 ;  /* 0x0000000203037211 */ /* 0x000fe200078f10ff */
[----:B------:R-:W-:Y:S01]  /*0550*/  UMOV UR4, 0x20 ;  /* 0x0000002000047882 */ /* 0x000fe20000000000 */
[----:B------:R-:W-:Y:S01]  /*0560*/  @!UP0 UMOV UR6, 0x400 ;  /* 0x0000040000068882 */ /* 0x000fe20000000000 */
[----:B------:R-:W4:Y:S01]  /*0570*/  F2I.U32.TRUNC.NTZ R8, R8 ;  /* 0x0000000800087305 */ /* 0x000f22000020f000 */
[----:B------:R-:W-:Y:S01]  /*0580*/  LOP3.LUT R3, R3, 0xfffffffc, RZ, 0xc0, !PT ;  /* 0xfffffffc03037812 */ /* 0x000fe200078ec0ff */
[----:B------:R-:W-:Y:S01]  /*0590*/  IMAD.SHL.U32 R6, R11, 0x4, RZ ;  /* 0x000000040b067824 */ /* 0x000fe200078e00ff */
[----:B------:R-:W-:-:S04]  /*05a0*/  @!UP0 UIADD3 UR4, -UR4, 0x100000, URZ ;  /* 0x0010000004048890 */ /* 0x000fc8000fffe13f */
[----:B------:R-:W-:Y:S02]  /*05b0*/  @!UP0 USHF.L.U32 UR5, UR4, 0xb, URZ ;  /* 0x0000000b04058899 */ /* 0x000fe4000800063f */
[----:B------:R-:W-:Y:S01]  /*05c0*/  @!UP0 USHF.L.U32 UR4, UR4, 0x1, URZ ;  /* 0x0000000104048899 */ /* 0x000fe2000800063f */
[----:B--2---:R-:W-:Y:S01]  /*05d0*/  ISETP.EQ.U32.AND P3, PT, R13, 0x1, PT ;  /* 0x000000010d00780c */ /* 0x004fe20003f62070 */
[----:B------:R-:W-:Y:S01]  /*05e0*/  IMAD.IADD R0, R2, 0x1, -R3 ;  /* 0x0000000102007824 */ /* 0x000fe200078e0a03 */
[----:B------:R-:W-:Y:S01]  /*05f0*/  LOP3.LUT R23, R11, 0xc, R6, 0x78, !PT ;  /* 0x0000000c0b177812 */ /* 0x000fe200078e7806 */
[----:B0-----:R-:W-:Y:S01]  /*0600*/  IMAD.MOV R14, RZ, RZ, -R12 ;  /* 0x000000ffff0e7224 */ /* 0x001fe200078e0a0c */
[----:B-1----:R-:W-:Y:S02]  /*0610*/  @!UP0 ULEA UR6, UR7, UR6, 0x18 ;  /* 0x0000000607068291 */ /* 0x002fe4000f8ec03f */
[C---:B------:R-:W-:Y:S01]  /*0620*/  ISETP.NE.AND P1, PT, R0.reuse, 0x3, PT ;  /* 0x000000030000780c */ /* 0x040fe20003f25270 */
[----:B------:R-:W-:Y:S01]  /*0630*/  VOTEU.ALL UP0, P0 ;  /* 0x00000000003f7886 */ /* 0x000fe20000000000 */
[----:B------:R-:W-:Y:S01]  /*0640*/  ISETP.LT.U32.AND P0, PT, R23, 0x2, !P2 ;  /* 0x000000021700780c */ /* 0x000fe20005701070 */
[----:B----4-:R-:W-:Y:S01]  /*0650*/  IMAD.MOV R3, RZ, RZ, -R8 ;  /* 0x000000ffff037224 */ /* 0x010fe200078e0a08 */
[----:B------:R-:W-:Y:S01]  /*0660*/  ISETP.EQ.OR P1, PT, R0, RZ, !P1 ;  /* 0x000000ff0000720c */ /* 0x000fe20004f22670 */
[C---:B------:R-:W-:Y:S01]  /*0670*/  VIADD R8, R5.reuse, 0xffffffff ;  /* 0xffffffff05087836 */ /* 0x040fe20000000000 */
[----:B------:R-:W-:Y:S01]  /*0680*/  ISETP.NE.AND P2, PT, R5, RZ, PT ;  /* 0x000000ff0500720c */ /* 0x000fe20003f45270 */
[----:B-----5:R-:W-:Y:S01]  /*0690*/  IMAD R2, R9, R14, R4 ;  /* 0x0000000e09027224 */ /* 0x020fe200078e0204 */
[----:B------:R-:W-:Y:S01]  /*06a0*/  ISETP.EQ.AND P1, PT, R5, RZ, P1 ;  /* 0x000000ff0500720c */ /* 0x000fe20000f22270 */
[----:B---3--:R-:W-:Y:S01]  /*06b0*/  IMAD R3, R10, R3, UR8 ;  /* 0x000000080a037e24 */ /* 0x008fe2000f8e0203 */
[----:B------:R-:W-:Y:S01]  /*06c0*/  ISETP.GE.U32.AND P5, PT, R8, 0x2, PT ;  /* 0x000000020800780c */ /* 0x000fe20003fa6070 */
[----:B------:R-:W0:Y:S02]  /*06d0*/  FENCE.VIEW.ASYNC.S ;  /* 0x00000000000073c6 */ /* 0x000e240000000000 */
[----:B0-----:R0:W1:Y:S01]  /*06e0*/  @!UP0 SYNCS.EXCH.64 URZ, [UR6+0x60], UR4 ;  /* 0x00006004063f85b2 */ /* 0x0010620008000100 */
[----:B------:R-:W-:-:S02]  /*06f0*/  ISETP.NE.AND P4, PT, R2, R23, PT ;  /* 0x000000170200720c */ /* 0x000fc40003f85270 */
[----:B------:R-:W-:Y:S02]  /*0700*/  SEL R19, RZ, 0x1, !P1 ;  /* 0x00000001ff137807 */ /* 0x000fe40004800000 */
[----:B------:R-:W-:Y:S02]  /*0710*/  ISETP.EQ.OR P4, PT, R3, RZ, !P4 ;  /* 0x000000ff0300720c */ /* 0x000fe40006782670 */
[----:B------:R-:W-:Y:S02]  /*0720*/  SEL R19, R19, 0x2, P5 ;  /* 0x0000000213137807 */ /* 0x000fe40002800000 */
[----:B------:R-:W-:-:S04]  /*0730*/  PLOP3.LUT P0, PT, P0, P4, PT, 0x80, 0x0 ;  /* 0x000000000000781c */ /* 0x000fc80000709070 */
[----:B------:R-:W-:Y:S01]  /*0740*/  P2R R157, PR, RZ, 0x1 ;  /* 0x00000001ff9d7803 */ /* 0x000fe20000000000 */
[----:B------:R0:W2:Y:S01]  /*0750*/  @!UP1 SYNCS.EXCH.64 URZ, [UR6+0x68], UR4 ;  /* 0x00006804063f95b2 */ /* 0x0000a20008000100 */
[----:B------:R-:W-:Y:S01]  /*0760*/  NOP ;  /* 0x0000000000007918 */ /* 0x000fe20000000000 */
[----:B------:R-:W-:Y:S06]  /*0770*/  @!P3 BRA `(.L_x_3) ;  /* 0x000000000008b947 */ /* 0x000fec0003800000 */
[----:B-12---:R-:W-:Y:S01]  /*0780*/  UCGABAR_ARV ;  /* 0x00000000000079c7 */ /* 0x006fe20008000000 */
[----:B------:R-:W-:Y:S05]  /*0790*/  BRA `(.L_x_4) ;  /* 0x0000000000047947 */ /* 0x000fea0003800000 */
.L_x_3:
[----:B-12---:R-:W-:Y:S01]  /*07a0*/  NOP ;  /* 0x0000000000007918 */ /* 0x006fe20000000000 */
.L_x_4:
[----:B------:R-:W1:Y:S01]  /*07b0*/  LDC R2, c[0x0][0x65c] ;  /* 0x00019700ff027b82 */ /* 0x000e620000000800 */
[----:B------:R-:W-:Y:S02]  /*07c0*/  IMAD.U32 R6, RZ, RZ, UR8 ;  /* 0x00000008ff067e24 */ /* 0x000fe4000f8e00ff */
[----:B------:R-:W-:Y:S01]  /*07d0*/  IMAD.MOV.U32 R7, RZ, RZ, RZ ;  /* 0x000000ffff077224 */ /* 0x000fe200078e00ff */
[----:B-1----:R-:W-:-:S04]  /*07e0*/  ISETP.NE.AND P1, PT, R2, 0x1, PT ;  /* 0x000000010200780c */ /* 0x002fc80003f25270 */
[----:B------:R-:W-:-:S09]  /*07f0*/  P2R R5, PR, RZ, 0x2 ;  /* 0x00000002ff057803 */ /* 0x000fd20000000000 */
[----:B------:R-:W1:Y:S01]  /*0800*/  @P1 LDC R17, c[0x0][0x10] ;  /* 0x00000400ff111b82 */ /* 0x000e620000000800 */
[----:B------:R-:W-:Y:S02]  /*0810*/  @P1 IMAD.MOV.U32 R5, RZ, RZ, RZ ;  /* 0x000000ffff051224 */ /* 0x000fe400078e00ff */
[----:B------:R-:W-:-:S05]  /*0820*/  @P1 IMAD.MOV.U32 R13, RZ, RZ, RZ ;  /* 0x000000ffff0d1224 */ /* 0x000fca00078e00ff */
[----:B------:R-:W2:Y:S01]  /*0830*/  @!P1 LDC R11, c[0x0][0xc] ;  /* 0x00000300ff0b9b82 */ /* 0x000ea20000000800 */
[----:B-1----:R-:W-:-:S04]  /*0840*/  @P1 IMAD.WIDE.U32 R16, R17, UR8, R4 ;  /* 0x0000000811101c25 */ /* 0x002fc8000f8e0004 */
[----:B------:R-:W-:Y:S02]  /*0850*/  @P1 IMAD.IADD R17, R17, 0x1, R13 ;  /* 0x0000000111111824 */ /* 0x000fe400078e020d */
[----:B--2---:R-:W-:-:S04]  /*0860*/  @!P1 IMAD.WIDE.U32 R6, R4, R11, R6 ;  /* 0x0000000b04069225 */ /* 0x004fc800078e0006 */
[----:B------:R-:W-:Y:S02]  /*0870*/  @!P1 IMAD.MOV.U32 R16, RZ, RZ, R6 ;  /* 0x000000ffff109224 */ /* 0x000fe400078e0006 */
[----:B------:R-:W-:Y:S01]  /*0880*/  @!P1 IMAD.MOV.U32 R17, RZ, RZ, R7 ;  /* 0x000000ffff119224 */ /* 0x000fe200078e0007 */
[----:B------:R-:W-:Y:S06]  /*0890*/  @!P3 BRA `(.L_x_5) ;  /* 0x00000000000cb947 */ /* 0x000fec0003800000 */
[----:B------:R-:W-:Y:S01]  /*08a0*/  UCGABAR_WAIT ;  /* 0x0000000000007dc7 */ /* 0x000fe20008000000 */
[----:B------:R-:W-:Y:S01]  /*08b0*/  CCTL.IVALL ;  /* 0x00000000ff00798f */ /* 0x000fe20002000000 */
[----:B------:R-:W-:Y:S05]  /*08c0*/  BRA `(.L_x_6) ;  /* 0x0000000000047947 */ /* 0x000fea0003800000 */
.L_x_5:
[----:B------:R-:W-:Y:S06]  /*08d0*/  BAR.SYNC.DEFER_BLOCKING 0x0 ;  /* 0x0000000000007b1d */ /* 0x000fec0000010000 */
.L_x_6:
[----:B------:R-:W-:Y:S05]  /*08e0*/  @!P2 BRA `(.L_x_7) ;  /* 0x0000007c00a0a947 */ /* 0x000fea0003800000 */
[----:B------:R-:W-:-:S13]  /*08f0*/  ISETP.GT.U32.AND P0, PT, R8, 0x1, PT ;  /* 0x000000010800780c */ /* 0x000fda0003f04070 */
[----:B0-----:R-:W-:Y:S05]  /*0900*/  @P0 EXIT ;  /* 0x000000000000094d */ /* 0x001fea0003800000 */
[----:B------:R-:W-:Y:S01]  /*0910*/  ULDC.64 UR4, c[0x0][0x650] ;  /* 0x0001940000047ab9 */ /* 0x000fe20000000a00 */
[----:B------:R-:W-:Y:S01]  /*0920*/  PRMT R0, RZ, 0x7610, R0 ;  /* 0x00007610ff007816 */ /* 0x000fe20000000000 */
[----:B------:R-:W-:Y:S01]  /*0930*/  IMAD.MOV.U32 R153, RZ, RZ, -0x1 ;  /* 0xffffffffff997424 */ /* 0x000fe200078e00ff */
[----:B------:R-:W-:Y:S01]  /*0940*/  ISETP.GE.U32.AND P0, PT, R16, UR4, PT ;  /* 0x0000000410007c0c */ /* 0x000fe2000bf06070 */
[----:B------:R-:W-:Y:S02]  /*0950*/  IMAD.MOV.U32 R152, RZ, RZ, -0x1 ;  /* 0xffffffffff987424 */ /* 0x000fe400078e00ff */
[----:B------:R-:W-:Y:S01]  /*0960*/  IMAD.MOV.U32 R22, RZ, RZ, -0x1 ;  /* 0xffffffffff167424 */ /* 0x000fe200078e00ff */
[----:B------:R-:W-:-:S13]  /*0970*/  ISETP.GE.U32.AND.EX P0, PT, R17, UR5, PT, P0 ;  /* 0x0000000511007c0c */ /* 0x000fda000bf06100 */
[----:B------:R-:W-:Y:S05]  /*0980*/  @P0 BRA `(.L_x_8) ;  /* 0x00000004002c0947 */ /* 0x000fea0003800000 */
[----:B------:R-:W0:Y:S01]  /*0990*/  LDC.64 R20, c[0x0][0x628] ;  /* 0x00018a00ff147b82 */ /* 0x000e220000000a00 */
[----:B------:R-:W-:Y:S02]  /*09a0*/  IMAD.MOV.U32 R6, RZ, RZ, R16 ;  /* 0x000000ffff067224 */ /* 0x000fe400078e0010 */
[----:B------:R-:W-:-:S05]  /*09b0*/  IMAD.MOV.U32 R7, RZ, RZ, R17 ;  /* 0x000000ffff077224 */ /* 0x000fca00078e0011 */
[----:B------:R-:W1:Y:S08]  /*09c0*/  LDC R0, c[0x0][0x630] ;  /* 0x00018c00ff007b82 */ /* 0x000e700000000800 */
[----:B------:R-:W2:Y:S01]  /*09d0*/  LDC.64 R24, c[0x0][0x620] ;  /* 0x00018800ff187b82 */ /* 0x000ea20000000a00 */
[----:B0-----:R-:W-:-:S04]  /*09e0*/  ISETP.NE.U32.AND P0, PT, R20, RZ, PT ;  /* 0x000000ff1400720c */ /* 0x001fc80003f05070 */
[----:B------:R-:W-:-:S13]  /*09f0*/  ISETP.NE.AND.EX P0, PT, R21, RZ, PT, P0 ;  /* 0x000000ff1500720c */ /* 0x000fda0003f05300 */
[----:B-12---:R-:W-:Y:S05]  /*0a00*/  @!P0 BRA `(.L_x_9) ;  /* 0x0000000000288947 */ /* 0x006fea0003800000 */
[----:B------:R-:W0:Y:S02]  /*0a10*/  LDC R13, c[0x0][0x634] ;  /* 0x00018d00ff0d7b82 */ /* 0x000e240000000800 */
[----:B0-----:R-:W-:-:S05]  /*0a20*/  IADD3 R13, P0, R16, R13, RZ ;  /* 0x0000000d100d7210 */ /* 0x001fca0007f1e0ff */
[----:B------:R-:W-:-:S04]  /*0a30*/  IMAD.X R15, RZ, RZ, R17, P0 ;  /* 0x000000ffff0f7224 */ /* 0x000fc800000e0611 */
[----:B------:R-:W-:-:S04]  /*0a40*/  IMAD.WIDE.U32 R6, R15, R20, RZ ;  /* 0x000000140f067225 */ /* 0x000fc800078e00ff */
[----:B------:R-:W-:-:S04]  /*0a50*/  IMAD.WIDE.U32 R10, P0, R13, R21, R6 ;  /* 0x000000150d0a7225 */ /* 0x000fc80007800006 */
[----:B------:R-:W-:-:S04]  /*0a60*/  IMAD.WIDE.U32 R6, R13, R20, RZ ;  /* 0x000000140d067225 */ /* 0x000fc800078e00ff */
[----:B------:R-:W-:Y:S01]  /*0a70*/  IMAD.X R13, RZ, RZ, RZ, P0 ;  /* 0x000000ffff0d7224 */ /* 0x000fe200000e06ff */
[----:B------:R-:W-:Y:S01]  /*0a80*/  IADD3 RZ, P0, R7, R10, RZ ;  /* 0x0000000a07ff7210 */ /* 0x000fe20007f1e0ff */
[----:B------:R-:W-:-:S04]  /*0a90*/  IMAD.MOV.U32 R12, RZ, RZ, R11 ;  /* 0x000000ffff0c7224 */ /* 0x000fc800078e000b */
[----:B------:R-:W-:-:S08]  /*0aa0*/  IMAD.WIDE.U32.X R6, R15, R21, R12, P0 ;  /* 0x000000150f067225 */ /* 0x000fd000000e040c */
.L_x_9:
[----:B------:R-:W0:Y:S01]  /*0ab0*/  LDC.64 R20, c[0x0][0x640] ;  /* 0x00019000ff147b82 */ /* 0x000e220000000a00 */
[--C-:B------:R-:W-:Y:S01]  /*0ac0*/  SHF.R.U64 R27, R6, R0, R7.reuse ;  /* 0x00000000061b7219 */ /* 0x100fe20000001207 */
[----:B------:R-:W-:Y:S01]  /*0ad0*/  IMAD R28, R9, R14, R4 ;  /* 0x0000000e091c7224 */ /* 0x000fe200078e0204 */
[----:B------:R-:W-:Y:S02]  /*0ae0*/  SHF.R.U32.HI R0, RZ, R0, R7 ;  /* 0x00000000ff007219 */ /* 0x000fe40000011607 */
[----:B------:R-:W-:-:S03]  /*0af0*/  IADD3 R5, P0, RZ, -R27, RZ ;  /* 0x8000001bff057210 */ /* 0x000fc60007f1e0ff */
[----:B------:R-:W1:Y:S02]  /*0b00*/  LDC R8, c[0x0][0x618] ;  /* 0x00018600ff087b82 */ /* 0x000e640000000800 */
[----:B------:R-:W-:-:S04]  /*0b10*/  IMAD.X R7, RZ, RZ, ~R0, P0 ;  /* 0x000000ffff077224 */ /* 0x000fc800000e0e00 */
[-C--:B------:R-:W-:Y:S02]  /*0b20*/  IMAD R0, R7, R24.reuse, RZ ;  /* 0x0000001807007224 */ /* 0x080fe400078e02ff */
[----:B------:R-:W2:Y:S01]  /*0b30*/  LDC R11, c[0x0][0x608] ;  /* 0x00018200ff0b7b82 */ /* 0x000ea20000000800 */
[----:B------:R-:W-:-:S04]  /*0b40*/  IMAD.WIDE.U32 R6, R5, R24, R16 ;  /* 0x0000001805067225 */ /* 0x000fc800078e0010 */
[----:B------:R-:W-:Y:S02]  /*0b50*/  IMAD R5, R5, R25, R0 ;  /* 0x0000001905057224 */ /* 0x000fe400078e0200 */
[----:B------:R-:W-:Y:S01]  /*0b60*/  IMAD.MOV.U32 R25, RZ, RZ, 0x1 ;  /* 0x00000001ff197424 */ /* 0x000fe200078e00ff */
[----:B------:R-:W3:Y:S01]  /*0b70*/  LDC R12, c[0x0][0x658] ;  /* 0x00019600ff0c7b82 */ /* 0x000ee20000000800 */
[----:B0-----:R-:W-:Y:S01]  /*0b80*/  ISETP.NE.U32.AND P0, PT, R20, RZ, PT ;  /* 0x000000ff1400720c */ /* 0x001fe20003f05070 */
[----:B------:R-:W-:Y:S02]  /*0b90*/  IMAD.IADD R5, R7, 0x1, R5 ;  /* 0x0000000107057824 */ /* 0x000fe400078e0205 */
[----:B------:R-:W-:Y:S01]  /*0ba0*/  IMAD.MOV.U32 R7, RZ, RZ, -0x1 ;  /* 0xffffffffff077424 */ /* 0x000fe200078e00ff */
[----:B------:R-:W-:-:S03]  /*0bb0*/  ISETP.NE.AND.EX P0, PT, R21, RZ, PT, P0 ;  /* 0x000000ff1500720c */ /* 0x000fc60003f05300 */
[----:B------:R-:W0:Y:S01]  /*0bc0*/  LDC R15, c[0x0][0x600] ;  /* 0x00018000ff0f7b82 */ /* 0x000e220000000800 */
[-CC-:B-1----:R-:W-:Y:S02]  /*0bd0*/  SHF.R.U64 R13, R6, R8.reuse, R5.reuse ;  /* 0x00000008060d7219 */ /* 0x182fe40000001205 */
[----:B------:R-:W-:-:S05]  /*0be0*/  SHF.R.U32.HI R0, RZ, R8, R5 ;  /* 0x00000008ff007219 */ /* 0x000fca0000011605 */
[----:B------:R-:W1:Y:S01]  /*0bf0*/  LDC R22, c[0x0][0x648] ;  /* 0x00019200ff167b82 */ /* 0x000e620000000800 */
[-CC-:B--2---:R-:W-:Y:S02]  /*0c00*/  SHF.R.U64 R29, R13, R11.reuse, R0.reuse ;  /* 0x0000000b0d1d7219 */ /* 0x184fe40000001200 */
[----:B------:R-:W-:-:S05]  /*0c10*/  SHF.R.U32.HI R5, RZ, R11, R0 ;  /* 0x0000000bff057219 */ /* 0x000fca0000011600 */
[----:B------:R-:W2:Y:S01]  /*0c20*/  LDC R24, c[0x0][0x638] ;  /* 0x00018e00ff187b82 */ /* 0x000ea20000000800 */
[-CC-:B---3--:R-:W-:Y:S02]  /*0c30*/  SHF.R.U64 R14, R29, R12.reuse, R5.reuse ;  /* 0x0000000c1d0e7219 */ /* 0x188fe40000001205 */
[-C--:B------:R-:W-:Y:S02]  /*0c40*/  SHF.L.U32 R0, R7, R12.reuse, RZ ;  /* 0x0000000c07007219 */ /* 0x080fe400000006ff */
[----:B------:R-:W-:Y:S01]  /*0c50*/  SHF.R.U32.HI R5, RZ, R12, R5 ;  /* 0x0000000cff057219 */ /* 0x000fe20000011605 */
[----:B------:R-:W-:Y:S01]  /*0c60*/  IMAD.MOV.U32 R4, RZ, RZ, R14 ;  /* 0x000000ffff047224 */ /* 0x000fe200078e000e */
[----:B------:R-:W-:Y:S01]  /*0c70*/  LOP3.LUT R10, RZ, R0, RZ, 0x33, !PT ;  /* 0x00000000ff0a7212 */ /* 0x000fe200078e33ff */
[----:B------:R-:W3:Y:S01]  /*0c80*/  LDC R26, c[0x0][0x610] ;  /* 0x00018400ff1a7b82 */ /* 0x000ee20000000800 */
[----:B------:R-:W-:Y:S05]  /*0c90*/  @!P0 BRA `(.L_x_10) ;  /* 0x0000000000288947 */ /* 0x000fea0003800000 */
[----:B------:R-:W4:Y:S02]  /*0ca0*/  LDC R9, c[0x0][0x64c] ;  /* 0x00019300ff097b82 */ /* 0x000f240000000800 */
[----:B----4-:R-:W-:-:S05]  /*0cb0*/  IADD3 R9, P0, R14, R9, RZ ;  /* 0x000000090e097210 */ /* 0x010fca0007f1e0ff */
        /* <DEDUP_REMOVED lines=8> */
.L_x_10:
[----:B-1----:R-:W-:Y:S01]  /*0d40*/  SHF.R.U64 R4, R4, R22, R5 ;  /* 0x0000001604047219 */ /* 0x002fe20000001205 */
[----:B0-----:R-:W-:Y:S01]  /*0d50*/  VIADD R6, R15, 0xffffffff ;  /* 0xffffffff0f067836 */ /* 0x001fe20000000000 */
[----:B------:R-:W-:Y:S01]  /*0d60*/  SHF.L.U32 R0, R25, R12, RZ ;  /* 0x0000000c19007219 */ /* 0x000fe200000006ff */
[----:B------:R-:W-:Y:S01]  /*0d70*/  IMAD.MOV.U32 R22, RZ, RZ, R27 ;  /* 0x000000ffff167224 */ /* 0x000fe200078e001b */
[----:B------:R-:W-:Y:S01]  /*0d80*/  LOP3.LUT R5, R29, R10, RZ, 0xc0, !PT ;  /* 0x0000000a1d057212 */ /* 0x000fe200078ec0ff */
[----:B------:R-:W-:Y:S01]  /*0d90*/  IMAD.MOV R7, RZ, RZ, -R4 ;  /* 0x000000ffff077224 */ /* 0x000fe200078e0a04 */
[----:B------:R-:W-:Y:S02]  /*0da0*/  SEL R3, R3, R28, !P1 ;  /* 0x0000001c03037207 */ /* 0x000fe40004800000 */
[----:B------:R-:W-:Y:S01]  /*0db0*/  LOP3.LUT R6, R13, R6, RZ, 0xc0, !PT ;  /* 0x000000060d067212 */ /* 0x000fe200078ec0ff */
[----:B------:R-:W-:Y:S02]  /*0dc0*/  IMAD R4, R0, R4, R5 ;  /* 0x0000000400047224 */ /* 0x000fe400078e0205 */
[----:B--2---:R-:W-:-:S02]  /*0dd0*/  IMAD R0, R7, R24, R14 ;  /* 0x0000001807007224 */ /* 0x004fc400078e020e */
[----:B---3--:R-:W-:Y:S02]  /*0de0*/  IMAD R3, R4, R26, R3 ;  /* 0x0000001a04037224 */ /* 0x008fe400078e0203 */
[----:B------:R-:W-:Y:S02]  /*0df0*/  IMAD.MOV.U32 R5, RZ, RZ, 0x1 ;  /* 0x00000001ff057424 */ /* 0x000fe400078e00ff */
[----:B------:R-:W-:-:S03]  /*0e00*/  IMAD R4, R0, R15, R6 ;  /* 0x0000000f00047224 */ /* 0x000fc600078e0206 */
[----:B------:R-:W-:Y:S02]  /*0e10*/  PRMT R0, R5, 0x7610, R0 ;  /* 0x0000761005007816 */ /* 0x000fe40000000000 */
[----:B------:R-:W-:Y:S02]  /*0e20*/  SEL R152, R4, R3, !P1 ;  /* 0x0000000304987207 */ /* 0x000fe40004800000 */
[----:B------:R-:W-:-:S07]  /*0e30*/  SEL R153, R3, R4, !P1 ;  /* 0x0000000403997207 */ /* 0x000fce0004800000 */
.L_x_8:
[----:B------:R-:W-:-:S08]  /*0e40*/  NOP ;  /* 0x0000000000007918 */ /* 0x000fd00000000000 */
[----:B------:R-:W0:Y:S02]  /*0e50*/  USETMAXREG.TRY_ALLOC.CTAPOOL UP0, 0xe8 ;  /* 0x000000e8000079c8 */ /* 0x000e240008000600 */
[----:B0-----:R-:W-:-:S13]  /*0e60*/  PLOP3.LUT P0, PT, PT, PT, UP0, 0x80, 0x0 ;  /* 0x000000000000781c */ /* 0x001fda0003f0f008 */
[----:B------:R-:W-:Y:S05]  /*0e70*/  @!P0 BRA `(.L_x_8) ;  /* 0xfffffffc00f08947 */ /* 0x000fea000383ffff */
[----:B------:R-:W-:Y:S01]  /*0e80*/  ULDC.64 UR4, c[0x0][0x598] ;  /* 0x0001660000047ab9 */ /* 0x000fe20000000a00 */
[----:B------:R-:W-:Y:S01]  /*0e90*/  ULDC.64 UR36, c[0x0][0x208] ;  /* 0x0000820000247ab9 */ /* 0x000fe20000000a00 */
[----:B------:R-:W-:-:S04]  /*0ea0*/  ISETP.NE.U32.AND P0, PT, RZ, UR4, PT ;  /* 0x00000004ff007c0c */ /* 0x000fc8000bf05070 */
[----:B------:R-:W-:-:S13]  /*0eb0*/  ISETP.NE.AND.EX P0, PT, RZ, UR5, PT, P0 ;  /* 0x00000005ff007c0c */ /* 0x000fda000bf05300 */
[----:B------:R-:W-:Y:S05]  /*0ec0*/  @!P0 BRA `(.L_x_11) ;  /* 0x00000000001c8947 */ /* 0x000fea0003800000 */
[----:B------:R-:W0:Y:S02]  /*0ed0*/  LDC.64 R4, c[0x0][0x598] ;  /* 0x00016600ff047b82 */ /* 0x000e240000000a00 */
[----:B0-----:R-:W2:Y:S02]  /*0ee0*/  LDG.E.64 R4, desc[UR36][R4.64] ;  /* 0x0000002404047981 */ /* 0x001ea4000c1e1b00 */
[----:B--2---:R-:W-:-:S04]  /*0ef0*/  ISETP.NE.U32.AND P0, PT, R4, RZ, PT ;  /* 0x000000ff0400720c */ /* 0x004fc80003f05070 */
[----:B------:R-:W-:-:S13]  /*0f00*/  ISETP.NE.AND.EX P0, PT, R5, RZ, PT, P0 ;  /* 0x000000ff0500720c */ /* 0x000fda0003f05300 */
[----:B------:R-:W-:Y:S05]  /*0f10*/  @!P0 BRA `(.L_x_11) ;  /* 0x0000000000088947 */ /* 0x000fea0003800000 */
[----:B------:R0:W5:Y:S01]  /*0f20*/  LD.E R154, desc[UR36][R4.64] ;  /* 0x00000024049a7980 */ /* 0x000162000c101900 */
[----:B------:R-:W-:Y:S05]  /*0f30*/  BRA `(.L_x_12) ;  /* 0x0000000000247947 */ /* 0x000fea0003800000 */
.L_x_11:
[----:B------:R-:W-:Y:S02]  /*0f40*/  ULDC.64 UR4, c[0x0][0x588] ;  /* 0x0001620000047ab9 */ /* 0x000fe40000000a00 */
[----:B------:R-:W-:-:S04]  /*0f50*/  ISETP.NE.U32.AND P0, PT, RZ, UR4, PT ;  /* 0x00000004ff007c0c */ /* 0x000fc8000bf05070 */
[----:B------:R-:W-:-:S13]  /*0f60*/  ISETP.NE.AND.EX P0, PT, RZ, UR5, PT, P0 ;  /* 0x00000005ff007c0c */ /* 0x000fda000bf05300 */
[----:B------:R-:W-:Y:S05]  /*0f70*/  @!P0 BRA `(.L_x_13) ;  /* 0x00000000000c8947 */ /* 0x000fea0003800000 */
[----:B------:R-:W0:Y:S02]  /*0f80*/  LDC.64 R154, c[0x0][0x588] ;  /* 0x00016200ff9a7b82 */ /* 0x000e240000000a00 */
[----:B0-----:R1:W5:Y:S01]  /*0f90*/  LDG.E R154, desc[UR36][R154.64] ;  /* 0x000000249a9a7981 */ /* 0x001362000c1e1900 */
[----:B------:R-:W-:Y:S05]  /*0fa0*/  BRA `(.L_x_12) ;  /* 0x0000000000087947 */ /* 0x000fea0003800000 */
.L_x_13:
[----:B------:R-:W-:Y:S02]  /*0fb0*/  ULDC UR4, c[0x0][0x580] ;  /* 0x0001600000047ab9 */ /* 0x000fe40000000800 */
[----:B------:R-:W-:-:S07]  /*0fc0*/  IMAD.U32 R154, RZ, RZ, UR4 ;  /* 0x00000004ff9a7e24 */ /* 0x000fce000f8e00ff */
.L_x_12:
[----:B------:R-:W-:Y:S02]  /*0fd0*/  ULDC.64 UR4, c[0x0][0x5a0] ;  /* 0x0001680000047ab9 */ /* 0x000fe40000000a00 */
[----:B------:R-:W-:-:S04]  /*0fe0*/  ISETP.NE.U32.AND P0, PT, RZ, UR4, PT ;  /* 0x00000004ff007c0c */ /* 0x000fc8000bf05070 */
[----:B------:R-:W-:-:S13]  /*0ff0*/  ISETP.NE.AND.EX P0, PT, RZ, UR5, PT, P0 ;  /* 0x00000005ff007c0c */ /* 0x000fda000bf05300 */
[----:B------:R-:W-:Y:S05]  /*1000*/  @!P0 BRA `(.L_x_14) ;  /* 0x00000000001c8947 */ /* 0x000fea0003800000 */
[----:B0-----:R-:W0:Y:S02]  /*1010*/  LDC.64 R4, c[0x0][0x5a0] ;  /* 0x00016800ff047b82 */ /* 0x001e240000000a00 */
[----:B0-----:R-:W2:Y:S02]  /*1020*/  LDG.E.64 R4, desc[UR36][R4.64] ;  /* 0x0000002404047981 */ /* 0x001ea4000c1e1b00 */
[----:B--2---:R-:W-:-:S04]  /*1030*/  ISETP.NE.U32.AND P0, PT, R4, RZ, PT ;  /* 0x000000ff0400720c */ /* 0x004fc80003f05070 */
[----:B------:R-:W-:-:S13]  /*1040*/  ISETP.NE.AND.EX P0, PT, R5, RZ, PT, P0 ;  /* 0x000000ff0500720c */ /* 0x000fda0003f05300 */
[----:B------:R-:W-:Y:S05]  /*1050*/  @!P0 BRA `(.L_x_14) ;  /* 0x0000000000088947 */ /* 0x000fea0003800000 */
[----:B-1----:R0:W5:Y:S01]  /*1060*/  LD.E R155, desc[UR36][R4.64] ;  /* 0x00000024049b7980 */ /* 0x002162000c101900 */
[----:B------:R-:W-:Y:S05]  /*1070*/  BRA `(.L_x_15) ;  /* 0x0000000000247947 */ /* 0x000fea0003800000 */
.L_x_14:
[----:B------:R-:W-:Y:S02]  /*1080*/  ULDC.64 UR4, c[0x0][0x590] ;  /* 0x0001640000047ab9 */ /* 0x000fe40000000a00 */
[----:B------:R-:W-:-:S04]  /*1090*/  ISETP.NE.U32.AND P0, PT, RZ, UR4, PT ;  /* 0x00000004ff007c0c */ /* 0x000fc8000bf05070 */
[----:B------:R-:W-:-:S13]  /*10a0*/  ISETP.NE.AND.EX P0, PT, RZ, UR5, PT, P0 ;  /* 0x00000005ff007c0c */ /* 0x000fda000bf05300 */
[----:B------:R-:W-:Y:S05]  /*10b0*/  @!P0 BRA `(.L_x_16) ;  /* 0x00000000000c8947 */ /* 0x000fea0003800000 */
[----:B0-----:R-:W1:Y:S02]  /*10c0*/  LDC.64 R4, c[0x0][0x590] ;  /* 0x00016400ff047b82 */ /* 0x001e640000000a00 */
[----:B-1----:R1:W5:Y:S01]  /*10d0*/  LDG.E R155, desc[UR36][R4.64] ;  /* 0x00000024049b7981 */ /* 0x002362000c1e1900 */
[----:B------:R-:W-:Y:S05]  /*10e0*/  BRA `(.L_x_15) ;  /* 0x0000000000087947 */ /* 0x000fea0003800000 */
.L_x_16:
[----:B------:R-:W-:Y:S02]  /*10f0*/  ULDC UR4, c[0x0][0x584] ;  /* 0x0001610000047ab9 */ /* 0x000fe40000000800 */
[----:B-1----:R-:W-:-:S07]  /*1100*/  IMAD.U32 R155, RZ, RZ, UR4 ;  /* 0x00000004ff9b7e24 */ /* 0x002fce000f8e00ff */
.L_x_15:
[----:B------:R-:W-:-:S13]  /*1110*/  LOP3.LUT P0, RZ, R0, 0xff, RZ, 0xc0, !PT ;  /* 0x000000ff00ff7812 */ /* 0x000fda000780c0ff */
[----:B------:R-:W-:Y:S05]  /*1120*/  @!P0 EXIT ;  /* 0x000000000000894d */ /* 0x000fea0003800000 */
[----:B------:R-:W-:Y:S01]  /*1130*/  ULDC UR4, c[0x0][0x28c] ;  /* 0x0000a30000047ab9 */ /* 0x000fe20000000800 */
[----:B------:R-:W-:Y:S01]  /*1140*/  UMOV UR38, URZ ;  /* 0x0000003f00267c82 */ /* 0x000fe20008000000 */
[----:B------:R-:W-:Y:S01]  /*1150*/  UIADD3 UR4, UR4, 0x3f, URZ ;  /* 0x0000003f04047890 */ /* 0x000fe2000fffe03f */
[----:B------:R-:W-:-:S03]  /*1160*/  UMOV UR39, URZ ;  /* 0x0000003f00277c82 */ /* 0x000fc60008000000 */
[----:B------:R-:W-:-:S04]  /*1170*/  USHF.R.S32.HI UR5, URZ, 0x1f, UR4 ;  /* 0x0000001f3f057899 */ /* 0x000fc80008011404 */
[----:B------:R-:W-:-:S04]  /*1180*/  ULEA.HI UR5, UR5, UR4, URZ, 0x6 ;  /* 0x0000000405057291 */ /* 0x000fc8000f8f303f */
[----:B------:R-:W-:-:S12]  /*1190*/  USHF.R.S32.HI UR40, URZ, 0x6, UR5 ;  /* 0x000000063f287899 */ /* 0x000fd80008011405 */
.L_x_296:
[----:B------:R-:W-:Y:S01]  /*11a0*/  LOP3.LUT R0, R18, 0x80, RZ, 0xc0, !PT ;  /* 0x0000008012007812 */ /* 0x000fe200078ec0ff */
[----:B------:R-:W2:Y:S01]  /*11b0*/  S2UR UR7, SR_CgaCtaId ;  /* 0x00000000000779c3 */ /* 0x000ea20000008800 */
[----:B------:R-:W-:Y:S02]  /*11c0*/  UMOV UR6, 0x400 ;  /* 0x0000040000067882 */ /* 0x000fe40000000000 */
[----:B------:R-:W-:-:S06]  /*11d0*/  SHF.R.U32.HI R0, RZ, 0x7, R0 ;  /* 0x00000007ff007819 */ /* 0x000fcc0000011600 */
[----:B---3--:R-:W3:Y:S01]  /*11e0*/  SHFL.IDX PT, R0, R0, RZ, 0x1f ;  /* 0x00001fff00007589 */ /* 0x008ee200000e0000 */
[----:B--2---:R-:W-:Y:S01]  /*11f0*/  ULEA UR6, UR7, UR6, 0x18 ;  /* 0x0000000607067291 */ /* 0x004fe2000f8ec03f */
[----:B---3--:R-:W-:-:S13]  /*1200*/  R2UR UR4, R0 ;  /* 0x00000000000472ca */ /* 0x008fda00000e0000 */
[----:B------:R-:W-:-:S04]  /*1210*/  ULEA.HI UR5, UR4, UR4, URZ, 0x1 ;  /* 0x0000000404057291 */ /* 0x000fc8000f8f083f */
[----:B------:R-:W-:-:S04]  /*1220*/  ULOP3.LUT UR5, UR5, 0xffffe, URZ, 0xc0, !UPT ;  /* 0x000ffffe05057892 */ /* 0x000fc8000f8ec03f */
[----:B------:R-:W-:-:S03]  /*1230*/  UIADD3 UR5, UR4, -UR5, URZ ;  /* 0x8000000504057290 */ /* 0x000fc6000fffe03f */
[----:B------:R-:W-:Y:S01]  /*1240*/  ULDC UR4, c[0x0][0x28c] ;  /* 0x0000a30000047ab9 */ /* 0x000fe20000000800 */
[----:B------:R-:W-:Y:S01]  /*1250*/  ULEA UR5, UR5, UR6, 0xc ;  /* 0x0000000605057291 */ /* 0x000fe2000f8e603f */
[----:B------:R-:W-:-:S03]  /*1260*/  ISETP.LT.AND P0, PT, RZ, UR4, PT ;  /* 0x00000004ff007c0c */ /* 0x000fc6000bf01270 */
[----:B------:R-:W-:-:S04]  /*1270*/  UIADD3 UR5, UR5, 0x100, URZ ;  /* 0x0000010005057890 */ /* 0x000fc8000fffe03f */
[----:B------:R-:W-:-:S04]  /*1280*/  USHF.R.U32.HI UR5, URZ, 0x4, UR5 ;  /* 0x000000043f057899 */ /* 0x000fc80008011605 */
[----:B------:R-:W-:Y:S02]  /*1290*/  ULOP3.LUT UR41, UR5, 0x3fff, URZ, 0xc0, !UPT ;  /* 0x00003fff05297892 */ /* 0x000fe4000f8ec03f */
[----:B0-----:R-:W-:Y:S10]  /*12a0*/  @P0 BRA `(.L_x_17) ;  /* 0x0000000000400947 */ /* 0x001ff40003800000 */
[----:B------:R-:W-:Y:S01]  /*12b0*/  MOV R0, 0x0 ;  /* 0x0000000000007802 */ /* 0x000fe20000000f00 */
[----:B------:R-:W-:Y:S01]  /*12c0*/  ULDC.64 UR4, c[0x4][0x68] ;  /* 0x01001a0000047ab9 */ /* 0x000fe20000000a00 */
[----:B------:R-:W-:Y:S01]  /*12d0*/  ULDC.64 UR6, c[0x4][0x8] ;  /* 0x0100020000067ab9 */ /* 0x000fe20000000a00 */
[----:B01----:R-:W-:Y:S01]  /*12e0*/  IMAD.U32 R4, RZ, RZ, UR4 ;  /* 0x00000004ff047e24 */ /* 0x003fe2000f8e00ff */
[----:B------:R0:W1:Y:S01]  /*12f0*/  LDC.64 R14, c[0x4][R0] ;  /* 0x01000000000e7b82 */ /* 0x0000620000000a00 */
[----:B------:R-:W-:Y:S01]  /*1300*/  IMAD.U32 R5, RZ, RZ, UR5 ;  /* 0x00000005ff057e24 */ /* 0x000fe2000f8e00ff */
[----:B------:R-:W-:Y:S01]  /*1310*/  ULDC.64 UR4, c[0x4][0x70] ;  /* 0x01001c0000047ab9 */ /* 0x000fe20000000a00 */
[----:B------:R-:W-:Y:S02]  /*1320*/  IMAD.U32 R10, RZ, RZ, UR6 ;  /* 0x00000006ff0a7e24 */ /* 0x000fe4000f8e00ff */
[----:B------:R-:W-:Y:S02]  /*1330*/  IMAD.U32 R6, RZ, RZ, UR4 ;  /* 0x00000004ff067e24 */ /* 0x000fe4000f8e00ff */
[----:B------:R-:W-:-:S02]  /*1340*/  IMAD.U32 R7, RZ, RZ, UR5 ;  /* 0x00000005ff077e24 */ /* 0x000fc4000f8e00ff */
[----:B------:R-:W-:Y:S02]  /*1350*/  IMAD.U32 R11, RZ, RZ, UR7 ;  /* 0x00000007ff0b7e24 */ /* 0x000fe4000f8e00ff */
[----:B------:R-:W-:Y:S02]  /*1360*/  IMAD.MOV.U32 R8, RZ, RZ, 0x1e1 ;  /* 0x000001e1ff087424 */ /* 0x000fe400078e00ff */
[----:B------:R-:W-:Y:S02]  /*1370*/  IMAD.MOV.U32 R12, RZ, RZ, 0x1 ;  /* 0x00000001ff0c7424 */ /* 0x000fe400078e00ff */
[----:B0-----:R-:W-:-:S07]  /*1380*/  IMAD.MOV.U32 R13, RZ, RZ, RZ ;  /* 0x000000ffff0d7224 */ /* 0x001fce00078e00ff */
[----:B------:R-:W-:-:S07]  /*1390*/  LEPC R20, `(.L_x_17) ;  /* 0x000000001014794e */ /* 0x000fce0000000000 */
[----:B-1---5:R-:W-:Y:S05]  /*13a0*/  CALL.ABS.NOINC R14 ;  /* 0x000000000e007343 */ /* 0x022fea0003c00000 */
.L_x_17:
[----:B------:R-:W-:-:S04]  /*13b0*/  LOP3.LUT R0, R19, 0x1, RZ, 0xfc, !PT ;  /* 0x0000000113007812 */ /* 0x000fc800078efcff */
[----:B------:R-:W-:-:S13]  /*13c0*/  ISETP.NE.AND P0, PT, R0, 0x3, PT ;  /* 0x000000030000780c */ /* 0x000fda0003f05270 */
[----:B------:R-:W-:Y:S05]  /*13d0*/  @!P0 BRA `(.L_x_18) ;  /* 0x0000000000048947 */ /* 0x000fea0003800000 */
[----:B------:R-:W-:Y:S01]  /*13e0*/  BPT.TRAP 0x1 ;  /* 0x000000040000795c */ /* 0x000fe20000300000 */
.L_x_18:
[----:B------:R-:W2:Y:S01]  /*13f0*/  S2UR UR5, SR_CgaCtaId ;  /* 0x00000000000579c3 */ /* 0x000ea20000008800 */
[----:B------:R-:W-:Y:S01]  /*1400*/  UMOV UR4, 0x400 ;  /* 0x0000040000047882 */ /* 0x000fe20000000000 */
[----:B------:R-:W-:Y:S02]  /*1410*/  IMAD.U32 R0, RZ, RZ, UR38 ;  /* 0x00000026ff007e24 */ /* 0x000fe4000f8e00ff */
[----:B------:R-:W-:-:S03]  /*1420*/  IMAD.U32 R3, RZ, RZ, UR39 ;  /* 0x00000027ff037e24 */ /* 0x000fc6000f8e00ff */
[----:B------:R-:W-:Y:S01]  /*1430*/  SHF.L.U32 R0, R0, 0x1f, RZ ;  /* 0x0000001f00007819 */ /* 0x000fe200000006ff */
[----:B--2---:R-:W-:-:S06]  /*1440*/  ULEA UR4, UR5, UR4, 0x18 ;  /* 0x0000000405047291 */ /* 0x004fcc000f8ec03f */
[----:B------:R-:W-:-:S04]  /*1450*/  IMAD.U32 R6, RZ, RZ, UR4 ;  /* 0x00000004ff067e24 */ /* 0x000fc8000f8e00ff */
[----:B------:R-:W-:-:S04]  /*1460*/  IMAD R3, R3, 0x8, R6 ;  /* 0x0000000803037824 */ /* 0x000fc800078e0206 */
[----:B------:R2:W3:Y:S01]  /*1470*/  SYNCS.PHASECHK.TRANS64.TRYWAIT P1, [R3+URZ], R0 ;  /* 0x00000000030075a7 */ /* 0x0004e2000802017f */
[----:B------:R-:W-:Y:S05]  /*1480*/  @!P0 BRA `(.L_x_19) ;  /* 0x0000000000048947 */ /* 0x000fea0003800000 */
[----:B------:R-:W-:Y:S01]  /*1490*/  BPT.TRAP 0x1 ;  /* 0x000000040000795c */ /* 0x000fe20000300000 */
.L_x_19:
[----:B---3--:R-:W-:Y:S05]  /*14a0*/  @P1 BRA `(.L_x_20) ;  /* 0x0000000000081947 */ /* 0x008fea0003800000 */
[----:B------:R-:W3:Y:S02]  /*14b0*/  SYNCS.PHASECHK.TRANS64.TRYWAIT P1, [R3+URZ], R0 ;  /* 0x00000000030075a7 */ /* 0x000ee4000802017f */
[----:B---3--:R-:W-:Y:S05]  /*14c0*/  @!P1 BRA `(.L_x_21) ;  /* 0x0000008800389947 */ /* 0x008fea0003800000 */
.L_x_20:
[----:B------:R-:W-:-:S04]  /*14d0*/  UISETP.LT.AND UP0, UPT, UR40, 0x1, UPT ;  /* 0x000000012800788c */ /* 0x000fc8000bf01270 */
[----:B------:R-:W-:-:S06]  /*14e0*/  USEL UR4, UR40, 0x1, UP0 ;  /* 0x0000000128047887 */ /* 0x000fcc0008000000 */
[----:B--23--:R-:W-:Y:S01]  /*14f0*/  IMAD.U32 R0, RZ, RZ, UR4 ;  /* 0x00000004ff007e24 */ /* 0x00cfe2000f8e00ff */
[----:B------:R-:W-:Y:S05]  /*1500*/  WARPSYNC.ALL ;  /* 0x0000000000007948 */ /* 0x000fea0003800000 */
[----:B------:R-:W-:-:S04]  /*1510*/  IADD3 R0, -R0, UR40, RZ ;  /* 0x0000002800007c10 */ /* 0x000fc8000fffe1ff */
[----:B------:R-:W-:Y:S02]  /*1520*/  ISETP.GE.AND P1, PT, R0, 0x1, PT ;  /* 0x000000010000780c */ /* 0x000fe40003f26270 */
[----:B------:R-:W-:Y:S01]  /*1530*/  R2UR UR4, R6 ;  /* 0x00000000060472ca */ /* 0x000fe200000e0000 */
[----:B------:R-:W-:Y:S01]  /*1540*/  ULOP3.LUT UR41, UR41, 0x10000, URZ, 0xfc, !UPT ;  /* 0x0001000029297892 */ /* 0x000fe2000f8efc3f */
[----:B------:R-:W-:Y:S01]  /*1550*/  WARPGROUP.ARRIVE ;  /* 0x00000000000079c5 */ /* 0x000fe20000000000 */
[----:B------:R-:W-:Y:S01]  /*1560*/  UMOV UR5, 0x80000020 ;  /* 0x8000002000057882 */ /* 0x000fe20000000000 */
[----:B------:R-:W-:-:S09]  /*1570*/  UMOV UR7, 0x80000020 ;  /* 0x8000002000077882 */ /* 0x000fd20000000000 */
[----:B------:R-:W-:-:S04]  /*1580*/  UIADD3 UR4, UR4, 0xa100, URZ ;  /* 0x0000a10004047890 */ /* 0x000fc8000fffe03f */
[----:B------:R-:W-:-:S04]  /*1590*/  USHF.R.U32.HI UR4, URZ, 0x4, UR4 ;  /* 0x000000043f047899 */ /* 0x000fc80008011604 */
[----:B------:R-:W-:-:S04]  /*15a0*/  ULOP3.LUT UR4, UR4, 0x3fff, URZ, 0xc0, !UPT ;  /* 0x00003fff04047892 */ /* 0x000fc8000f8ec03f */
[----:B------:R-:W-:Y:S02]  /*15b0*/  ULOP3.LUT UR9, UR4, 0x10000, URZ, 0xfc, !UPT ;  /* 0x0001000004097892 */ /* 0x000fe4000f8efc3f */
[----:B------:R-:W-:Y:S02]  /*15c0*/  ULEA UR4, UR39, UR41, 0x9 ;  /* 0x0000002927047291 */ /* 0x000fe4000f8e483f */
[----:B------:R-:W-:-:S09]  /*15d0*/  ULEA UR6, UR39, UR9, 0xa ;  /* 0x0000000927067291 */ /* 0x000fd2000f8e503f */
[----:B------:R-:W-:Y:S01]  /*15e0*/  IGMMA.64x256x32.S8.S8 R24, gdesc[UR4], RZ, !UPT, gsb0 ;  /* 0x06600000041879f1 */ /* 0x000fe2000c0410ff */
[----:B------:R-:W-:Y:S02]  /*15f0*/  UIADD3 UR4, UR4, 0x2, URZ ;  /* 0x0000000204047890 */ /* 0x000fe4000fffe03f */
[----:B------:R-:W-:Y:S01]  /*1600*/  UIADD3 UR6, UR6, 0x2, URZ ;  /* 0x0000000206067890 */ /* 0x000fe2000fffe03f */
[----:B------:R-:W-:Y:S01]  /*1610*/  UMOV UR5, 0x80000020 ;  /* 0x8000002000057882 */ /* 0x000fe20000000000 */
[----:B------:R-:W-:Y:S01]  /*1620*/  UMOV UR7, 0x80000020 ;  /* 0x8000002000077882 */ /* 0x000fe20000000000 */
[----:B------:R-:W-:Y:S02]  /*1630*/  WARPGROUP.DEPBAR.LE gsb0, 0x0 ;  /* 0x00008000000079c5 */ /* 0x000fe40000010000 */
[----:B------:R-:W-:-:S06]  /*1640*/  WARPGROUP.ARRIVE ;  /* 0x00000000000079c5 */ /* 0x000fcc0000000000 */
[----:B------:R-:W-:Y:S03]  /*1650*/  IGMMA.64x256x32.S8.S8 R24, gdesc[UR4], R24, gsb0 ;  /* 0x06600000041879f1 */ /* 0x000fe60008041018 */
[----:B------:R-:W-:Y:S02]  /*1660*/  WARPGROUP.DEPBAR.LE gsb0, 0x0 ;  /* 0x00008000000079c5 */ /* 0x000fe40000010000 */
[----:B------:R-:W-:Y:S05]  /*1670*/  @!P1 BRA `(.L_x_22) ;  /* 0x0000000000e49947 */ /* 0x000fea0003800000 */
[----:B------:R-:W-:Y:S02]  /*1680*/  UIADD3 UR4, UR39, 0x1, URZ ;  /* 0x0000000127047890 */ /* 0x000fe4000fffe03f */
[----:B------:R-:W-:Y:S02]  /*1690*/  IMAD.U32 R3, RZ, RZ, UR39 ;  /* 0x00000027ff037e24 */ /* 0x000fe4000f8e00ff */
[----:B------:R-:W-:-:S04]  /*16a0*/  UISETP.NE.AND UP0, UPT, UR4, 0x5, UPT ;  /* 0x000000050400788c */ /* 0x000fc8000bf05270 */
[----:B------:R-:W-:Y:S02]  /*16b0*/  USEL UR5, URZ, 0x1, UP0 ;  /* 0x000000013f057887 */ /* 0x000fe40008000000 */
[----:B------:R-:W-:Y:S02]  /*16c0*/  USEL UR8, UR4, URZ, UP0 ;  /* 0x0000003f04087287 */ /* 0x000fe40008000000 */
[----:B------:R-:W-:-:S06]  /*16d0*/  ULOP3.LUT UR5, UR38, UR5, URZ, 0x3c, !UPT ;  /* 0x0000000526057292 */ /* 0x000fcc000f8e3c3f */
[----:B------:R-:W-:-:S07]  /*16e0*/  IMAD.U32 R7, RZ, RZ, UR5 ;  /* 0x00000005ff077e24 */ /* 0x000fce000f8e00ff */
.L_x_29:
[----:B------:R-:W-:Y:S05]  /*16f0*/  @!P0 BRA `(.L_x_23) ;  /* 0x0000000000048947 */ /* 0x000fea0003800000 */
[----:B------:R-:W-:Y:S01]  /*1700*/  BPT.TRAP 0x1 ;  /* 0x000000040000795c */ /* 0x000fe20000300000 */
.L_x_23:
[----:B------:R-:W2:Y:S01]  /*1710*/  S2UR UR5, SR_CgaCtaId ;  /* 0x00000000000579c3 */ /* 0x000ea20000008800 */
[----:B------:R-:W-:Y:S01]  /*1720*/  UMOV UR4, 0x400 ;  /* 0x0000040000047882 */ /* 0x000fe20000000000 */
[----:B01----:R-:W-:Y:S01]  /*1730*/  IMAD.U32 R5, RZ, RZ, UR8 ;  /* 0x00000008ff057e24 */ /* 0x003fe2000f8e00ff */
[----:B------:R-:W-:Y:S01]  /*1740*/  SHF.L.U32 R4, R7, 0x1f, RZ ;  /* 0x0000001f07047819 */ /* 0x000fe200000006ff */
[----:B--2---:R-:W-:-:S06]  /*1750*/  ULEA UR4, UR5, UR4, 0x18 ;  /* 0x0000000405047291 */ /* 0x004fcc000f8ec03f */
[----:B------:R-:W-:-:S04]  /*1760*/  IMAD.U32 R6, RZ, RZ, UR4 ;  /* 0x00000004ff067e24 */ /* 0x000fc8000f8e00ff */
[----:B------:R-:W-:-:S04]  /*1770*/  IMAD R5, R5, 0x8, R6 ;  /* 0x0000000805057824 */ /* 0x000fc800078e0206 */
[----:B------:R0:W1:Y:S01]  /*1780*/  SYNCS.PHASECHK.TRANS64.TRYWAIT P1, [R5+URZ], R4 ;  /* 0x00000004050075a7 */ /* 0x000062000802017f */
[----:B------:R-:W-:Y:S05]  /*1790*/  @!P0 BRA `(.L_x_24) ;  /* 0x0000000000048947 */ /* 0x000fea0003800000 */
[----:B------:R-:W-:Y:S01]  /*17a0*/  BPT.TRAP 0x1 ;  /* 0x000000040000795c */ /* 0x000fe20000300000 */
.L_x_24:
[----:B-1----:R-:W-:Y:S05]  /*17b0*/  @P1 BRA `(.L_x_25) ;  /* 0x0000000000081947 */ /* 0x002fea0003800000 */
[----:B------:R-:W1:Y:S02]  /*17c0*/  SYNCS.PHASECHK.TRANS64.TRYWAIT P1, [R5+URZ], R4 ;  /* 0x00000004050075a7 */ /* 0x000e64000802017f */
[----:B-1----:R-:W-:Y:S05]  /*17d0*/  @!P1 BRA `(.L_x_26) ;  /* 0x0000008400889947 */ /* 0x002fea0003800000 */
.L_x_25:
[----:B------:R-:W-:Y:S01]  /*17e0*/  ULEA UR4, UR8, UR41, 0x9 ;  /* 0x0000002908047291 */ /* 0x000fe2000f8e483f */
[----:B------:R-:W-:Y:S01]  /*17f0*/  WARPGROUP.ARRIVE ;  /* 0x00000000000079c5 */ /* 0x000fe20000000000 */
[----:B------:R-:W-:Y:S01]  /*1800*/  ULEA UR6, UR8, UR9, 0xa ;  /* 0x0000000908067291 */ /* 0x000fe2000f8e503f */
[----:B------:R-:W-:Y:S01]  /*1810*/  UMOV UR5, 0x80000020 ;  /* 0x8000002000057882 */ /* 0x000fe20000000000 */
[----:B------:R-:W-:-:S07]  /*1820*/  UMOV UR7, 0x80000020 ;  /* 0x8000002000077882 */ /* 0x000fce0000000000 */
[----:B------:R-:W-:Y:S01]  /*1830*/  IGMMA.64x256x32.S8.S8 R24, gdesc[UR4], R24, gsb0 ;  /* 0x06600000041879f1 */ /* 0x000fe20008041018 */
        /* <DEDUP_REMOVED lines=9> */
[----:B------:R-:W-:Y:S01]  /*18d0*/  BPT.TRAP 0x1 ;  /* 0x000000040000795c */ /* 0x000fe20000300000 */
.L_x_27:
[----:B------:R-:W-:-:S13]  /*18e0*/  ISETP.NE.AND P1, PT, R157, RZ, PT ;  /* 0x000000ff9d00720c */ /* 0x000fda0003f25270 */
[----:B01----:R-:W-:-:S04]  /*18f0*/  @P1 IMAD R4, R3, 0x8, R6 ;  /* 0x0000000803041824 */ /* 0x003fc800078e0206 */
[----:B------:R-:W-:-:S05]  /*1900*/  @P1 VIADD R4, R4, 0x28 ;  /* 0x0000002804041836 */ /* 0x000fca0000000000 */
[----:B------:R-:W-:-:S04]  /*1910*/  @P1 PRMT R4, R23, 0x654, R4 ;  /* 0x0000065417041816 */ /* 0x000fc80000000004 */
[----:B------:R0:W-:Y:S01]  /*1920*/  @P1 SYNCS.ARRIVE.TRANS64.RED.A1T0 RZ, [R4+URZ], RZ ;  /* 0x000000ff04ff19a7 */ /* 0x0001e2000810043f */
[----:B------:R-:W-:-:S13]  /*1930*/  ISETP.GT.U32.AND P1, PT, R19, 0x1, PT ;  /* 0x000000011300780c */ /* 0x000fda0003f24070 */
[----:B0-----:R-:W-:Y:S05]  /*1940*/  @P1 BRA `(.L_x_28) ;  /* 0x0000000000041947 */ /* 0x001fea0003800000 */
[----:B------:R-:W-:Y:S01]  /*1950*/  BPT.TRAP 0x1 ;  /* 0x000000040000795c */ /* 0x000fe20000300000 */
.L_x_28:
[----:B------:R-:W-:Y:S01]  /*1960*/  UIADD3 UR8, UR8, 0x1, URZ ;  /* 0x0000000108087890 */ /* 0x000fe2000fffe03f */
[C---:B------:R-:W-:Y:S01]  /*1970*/  ISETP.GT.AND P2, PT, R0.reuse, 0x1, PT ;  /* 0x000000010000780c */ /* 0x040fe20003f44270 */
[----:B------:R-:W-:Y:S02]  /*1980*/  VIADD R3, R3, 0x1 ;  /* 0x0000000103037836 */ /* 0x000fe40000000000 */
[----:B------:R-:W-:Y:S01]  /*1990*/  UISETP.NE.AND UP0, UPT, UR8, 0x5, UPT ;  /* 0x000000050800788c */ /* 0x000fe2000bf05270 */
[----:B------:R-:W-:Y:S02]  /*19a0*/  VIADD R0, R0, 0xffffffff ;  /* 0xffffffff00007836 */ /* 0x000fe40000000000 */
[C---:B------:R-:W-:Y:S01]  /*19b0*/  ISETP.NE.AND P1, PT, R3.reuse, 0x5, PT ;  /* 0x000000050300780c */ /* 0x040fe20003f25270 */
[----:B------:R-:W-:Y:S02]  /*19c0*/  USEL UR4, URZ, 0x1, UP0 ;  /* 0x000000013f047887 */ /* 0x000fe40008000000 */
[----:B------:R-:W-:Y:S01]  /*19d0*/  USEL UR8, UR8, URZ, UP0 ;  /* 0x0000003f08087287 */ /* 0x000fe20008000000 */
[----:B------:R-:W-:-:S03]  /*19e0*/  SEL R3, R3, RZ, P1 ;  /* 0x000000ff03037207 */ /* 0x000fc60000800000 */
[----:B------:R-:W-:Y:S01]  /*19f0*/  LOP3.LUT R7, R7, UR4, RZ, 0x3c, !PT ;  /* 0x0000000407077c12 */ /* 0x000fe2000f8e3cff */
[----:B------:R-:W-:Y:S07]  /*1a00*/  @P2 BRA `(.L_x_29) ;  /* 0xfffffffc00382947 */ /* 0x000fee000383ffff */
.L_x_22:
[----:B------:R-:W2:Y:S02]  /*1a10*/  LDC R0, c[0x0][0x28c] ;  /* 0x0000a300ff007b82 */ /* 0x000ea40000000800 */
[----:B--2---:R-:W-:-:S13]  /*1a20*/  ISETP.GE.AND P1, PT, R0, 0x1, PT ;  /* 0x000000010000780c */ /* 0x004fda0003f26270 */
[----:B------:R-:W-:Y:S05]  /*1a30*/  @!P1 BRA `(.L_x_30) ;  /* 0x0000000000509947 */ /* 0x000fea0003800000 */
[----:B------:R-:W-:Y:S05]  /*1a40*/  @!P0 BRA `(.L_x_31) ;  /* 0x0000000000048947 */ /* 0x000fea0003800000 */
[----:B------:R-:W-:Y:S01]  /*1a50*/  BPT.TRAP 0x1 ;  /* 0x000000040000795c */ /* 0x000fe20000300000 */
.L_x_31:
[----:B------:R-:W-:Y:S01]  /*1a60*/  ISETP.NE.AND P1, PT, R157, RZ, PT ;  /* 0x000000ff9d00720c */ /* 0x000fe20003f25270 */
[----:B------:R-:W-:Y:S01]  /*1a70*/  BSSY B0, `(.L_x_32) ;  /* 0x000000e000007945 */ /* 0x000fe20003800000 */
[----:B------:R-:W-:-:S11]  /*1a80*/  ISETP.GT.U32.AND P0, PT, R19, 0x1, PT ;  /* 0x000000011300780c */ /* 0x000fd60003f04070 */
[----:B------:R-:W-:Y:S05]  /*1a90*/  @!P1 BRA `(.L_x_33) ;  /* 0x00000000002c9947 */ /* 0x000fea0003800000 */
[----:B------:R-:W-:-:S04]  /*1aa0*/  UISETP.LT.AND UP0, UPT, UR40, 0x1, UPT ;  /* 0x000000012800788c */ /* 0x000fc8000bf01270 */
[----:B------:R-:W-:-:S04]  /*1ab0*/  USEL UR6, UR40, 0x1, UP0 ;  /* 0x0000000128067887 */ /* 0x000fc80008000000 */
[----:B------:R-:W-:-:S04]  /*1ac0*/  UIADD3 UR6, UR39, UR40, -UR6 ;  /* 0x0000002827067290 */ /* 0x000fc8000fffe806 */
[----:B------:R-:W-:-:S04]  /*1ad0*/  UIMAD.WIDE.U32 UR4, UR6, -0x33333333, URZ ;  /* 0xcccccccd060478a5 */ /* 0x000fc8000f8e003f */
[----:B------:R-:W-:-:S04]  /*1ae0*/  USHF.R.U32.HI UR4, URZ, 0x2, UR5 ;  /* 0x000000023f047899 */ /* 0x000fc80008011605 */
[----:B------:R-:W-:-:S06]  /*1af0*/  UIMAD UR6, UR4, -0x5, UR6 ;  /* 0xfffffffb040678a4 */ /* 0x000fcc000f8e0206 */
[----:B------:R-:W-:-:S04]  /*1b00*/  IMAD.U32 R3, RZ, RZ, UR6 ;  /* 0x00000006ff037e24 */ /* 0x000fc8000f8e00ff */
[----:B------:R-:W-:-:S04]  /*1b10*/  IMAD R0, R3, 0x8, R6 ;  /* 0x0000000803007824 */ /* 0x000fc800078e0206 */
[----:B------:R-:W-:-:S05]  /*1b20*/  VIADD R0, R0, 0x28 ;  /* 0x0000002800007836 */ /* 0x000fca0000000000 */
[----:B------:R-:W-:-:S04]  /*1b30*/  PRMT R0, R23, 0x654, R0 ;  /* 0x0000065417007816 */ /* 0x000fc80000000000 */
[----:B------:R2:W-:Y:S03]  /*1b40*/  SYNCS.ARRIVE.TRANS64.RED.A1T0 RZ, [R0+URZ], RZ ;  /* 0x000000ff00ff79a7 */ /* 0x0005e6000810043f */
.L_x_33:
[----:B------:R-:W-:Y:S05]  /*1b50*/  BSYNC B0 ;  /* 0x0000000000007941 */ /* 0x000fea0003800000 */
.L_x_32:
[----:B------:R-:W-:Y:S05]  /*1b60*/  @P0 BRA `(.L_x_30) ;  /* 0x0000000000040947 */ /* 0x000fea0003800000 */
[----:B------:R-:W-:Y:S01]  /*1b70*/  BPT.TRAP 0x1 ;  /* 0x000000040000795c */ /* 0x000fe20000300000 */
.L_x_30:
[----:B------:R-:W3:Y:S01]  /*1b80*/  LDC R13, c[0x0][0x288] ;  /* 0x0000a200ff0d7b82 */ /* 0x000ee20000000800 */
[--C-:B--2---:R-:W-:Y:S01]  /*1b90*/  SHF.R.U32.HI R0, RZ, 0x2, R18.reuse ;  /* 0x00000002ff007819 */ /* 0x104fe20000011612 */
[----:B------:R-:W-:Y:S01]  /*1ba0*/  UIADD3 UR39, UR40, UR39, URZ ;  /* 0x0000002728277290 */ /* 0x000fe2000fffe03f */
[----:B01----:R-:W-:Y:S01]  /*1bb0*/  SHF.R.U32.HI R5, RZ, 0x7, R18 ;  /* 0x00000007ff057819 */ /* 0x003fe20000011612 */
[----:B------:R-:W-:Y:S01]  /*1bc0*/  ULDC UR7, c[0x0][0x284] ;  /* 0x0000a10000077ab9 */ /* 0x000fe20000000800 */
[----:B------:R-:W-:Y:S01]  /*1bd0*/  LOP3.LUT R4, R18, 0x60, RZ, 0xc0, !PT ;  /* 0x0000006012047812 */ /* 0x000fe200078ec0ff */
[----:B------:R-:W-:Y:S01]  /*1be0*/  UISETP.GT.U32.AND UP0, UPT, UR39, 0x4, UPT ;  /* 0x000000042700788c */ /* 0x000fe2000bf04070 */
[----:B------:R-:W-:Y:S01]  /*1bf0*/  LOP3.LUT R3, R0, 0x7, RZ, 0xc0, !PT ;  /* 0x0000000700037812 */ /* 0x000fe200078ec0ff */
[----:B------:R-:W-:Y:S01]  /*1c00*/  UISETP.GE.U32.AND UP1, UPT, UR40, 0x5, UPT ;  /* 0x000000052800788c */ /* 0x000fe2000bf26070 */
[----:B------:R-:W-:Y:S01]  /*1c10*/  LOP3.LUT R0, R5, 0x1, RZ, 0xc0, !PT ;  /* 0x0000000105007812 */ /* 0x000fe200078ec0ff */
[----:B------:R-:W-:Y:S01]  /*1c20*/  UISETP.LT.U32.AND UP0, UPT, UR40, 0x5, UP0 ;  /* 0x000000052800788c */ /* 0x000fe20008701070 */
[----:B------:R-:W-:Y:S01]  /*1c30*/  SHF.R.U32.HI R6, RZ, 0x1, R4 ;  /* 0x00000001ff067819 */ /* 0x000fe20000011604 */
[----:B------:R-:W-:Y:S01]  /*1c40*/  IMAD.SHL.U32 R4, R18, 0x2, RZ ;  /* 0x0000000212047824 */ /* 0x000fe200078e00ff */
[----:B------:R-:W-:Y:S01]  /*1c50*/  SHF.R.S32.HI R14, RZ, 0x1f, R22 ;  /* 0x0000001fff0e7819 */ /* 0x000fe20000011416 */
[----:B------:R-:W-:Y:S01]  /*1c60*/  IMAD.SHL.U32 R8, R0, 0x40, RZ ;  /* 0x0000004000087824 */ /* 0x000fe200078e00ff */
[--C-:B------:R-:W-:Y:S01]  /*1c70*/  IADD3 R5, RZ, -R6, -R3.reuse ;  /* 0x80000006ff057210 */ /* 0x100fe20007ffe803 */
[----:B------:R-:W-:Y:S01]  /*1c80*/  ULDC.64 UR8, c[0x0][0x5d0] ;  /* 0x0001740000087ab9 */ /* 0x000fe20000000a00 */
[----:B------:R-:W-:Y:S01]  /*1c90*/  LOP3.LUT R9, R4, 0x6, RZ, 0xc0, !PT ;  /* 0x0000000604097812 */ /* 0x000fe200078ec0ff */
[----:B------:R-:W-:Y:S01]  /*1ca0*/  UIMAD.WIDE.U32 UR4, UR39, -0x33333333, URZ ;  /* 0xcccccccd270478a5 */ /* 0x000fe2000f8e003f */
[----:B------:R-:W-:Y:S01]  /*1cb0*/  LOP3.LUT R3, R8, 0x40, R3, 0xe2, !PT ;  /* 0x0000004008037812 */ /* 0x000fe200078ee203 */
[----:B------:R-:W-:Y:S01]  /*1cc0*/  IMAD R7, R0, -0x40, R5 ;  /* 0xffffffc000077824 */ /* 0x000fe200078e0205 */
[----:B------:R-:W-:Y:S01]  /*1cd0*/  LOP3.LUT R0, R18, 0x3, RZ, 0xc0, !PT ;  /* 0x0000000312007812 */ /* 0x000fe200078ec0ff */
[----:B------:R-:W-:Y:S01]  /*1ce0*/  USEL UR6, URZ, 0x1, !UP0 ;  /* 0x000000013f067887 */ /* 0x000fe2000c000000 */
[----:B------:R-:W-:Y:S01]  /*1cf0*/  PRMT R8, R9, 0x6540, R152 ;  /* 0x0000654009087816 */ /* 0x000fe20000000098 */
[----:B------:R-:W-:Y:S01]  /*1d00*/  IMAD.SHL.U32 R152, R152, 0x100, RZ ;  /* 0x0000010098987824 */ /* 0x000fe200078e00ff */
[----:B------:R-:W-:Y:S01]  /*1d10*/  USHF.R.U32.HI UR4, URZ, 0x2, UR5 ;  /* 0x000000023f047899 */ /* 0x000fe20008011605 */
[----:B---3--:R-:W-:Y:S01]  /*1d20*/  IMAD R11, R0, -0x2, R13 ;  /* 0xfffffffe000b7824 */ /* 0x008fe200078e020d */
[--C-:B------:R-:W-:Y:S01]  /*1d30*/  SHF.R.S32.HI R9, RZ, 0x1f, R8.reuse ;  /* 0x0000001fff097819 */ /* 0x100fe20000011408 */
[C---:B------:R-:W-:Y:S01]  /*1d40*/  IMAD.SHL.U32 R0, R153.reuse, 0x80, RZ ;  /* 0x0000008099007824 */ /* 0x040fe200078e00ff */
[----:B------:R-:W-:Y:S01]  /*1d50*/  ISETP.GE.AND P0, PT, R152, R13, PT ;  /* 0x0000000d9800720c */ /* 0x000fe20003f06270 */
[----:B------:R-:W-:Y:S01]  /*1d60*/  IMAD R5, R14, UR8, RZ ;  /* 0x000000080e057c24 */ /* 0x000fe2000f8e02ff */
[----:B------:R-:W-:Y:S01]  /*1d70*/  ULOP3.LUT UR38, UR38, UR6, URZ, 0x3c, !UPT ;  /* 0x0000000626267292 */ /* 0x000fe2000f8e3c3f */
[----:B------:R-:W-:Y:S01]  /*1d80*/  IMAD.WIDE R12, R153, 0x80, RZ ;  /* 0x00000080990c7825 */ /* 0x000fe200078e02ff */
[C---:B------:R-:W-:Y:S01]  /*1d90*/  ISETP.GE.OR P0, PT, R0.reuse, UR7, P0 ;  /* 0x0000000700007c0c */ /* 0x040fe20008706670 */
[----:B------:R-:W-:Y:S01]  /*1da0*/  UIMAD UR39, UR4, -0x5, UR39 ;  /* 0xfffffffb042778a4 */ /* 0x000fe2000f8e0227 */
[----:B------:R-:W-:Y:S01]  /*1db0*/  IADD3 R20, -R0, UR7, R7 ;  /* 0x0000000700147c10 */ /* 0x000fe2000fffe107 */
[C---:B------:R-:W-:Y:S01]  /*1dc0*/  IMAD R15, R22.reuse, UR9, R5 ;  /* 0x00000009160f7c24 */ /* 0x040fe2000f8e0205 */
[----:B------:R-:W-:Y:S01]  /*1dd0*/  @UP1 ULOP3.LUT UR38, UR38, 0x1, UR4, 0x78, !UPT ;  /* 0x0000000126261892 */ /* 0x000fe2000f8e7804 */
[----:B------:R-:W-:Y:S01]  /*1de0*/  IMAD.WIDE.U32 R4, R22, UR8, R8 ;  /* 0x0000000816047c25 */ /* 0x000fe2000f8e0008 */
[----:B------:R-:W-:-:S03]  /*1df0*/  LOP3.LUT R163, R12, R3, R6, 0xfe, !PT ;  /* 0x000000030ca37212 */ /* 0x000fc600078efe06 */
[----:B------:R-:W-:Y:S02]  /*1e00*/  IMAD.IADD R5, R5, 0x1, R15 ;  /* 0x0000000105057824 */ /* 0x000fe400078e020f */
[----:B------:R-:W-:Y:S02]  /*1e10*/  IMAD.IADD R0, R11, 0x1, -R152 ;  /* 0x000000010b007824 */ /* 0x000fe400078e0a98 */
[----:B------:R-:W-:Y:S01]  /*1e20*/  IMAD.MOV.U32 R153, RZ, RZ, -0x1 ;  /* 0xffffffffff997424 */ /* 0x000fe200078e00ff */
[----:B------:R-:W-:Y:S06]  /*1e30*/  @P0 BRA `(.L_x_34) ;  /* 0x0000006000a40947 */ /* 0x000fec0003800000 */
[----:B------:R-:W0:Y:S01]  /*1e40*/  LDC.64 R10, c[0x0][0x5c8] ;  /* 0x00017200ff0a7b82 */ /* 0x000e220000000a00 */
[----:B------:R-:W-:Y:S01]  /*1e50*/  ULDC.64 UR4, c[0x0][0x5c0] ;  /* 0x0001700000047ab9 */ /* 0x000fe20000000a00 */
[----:B------:R-:W-:Y:S01]  /*1e60*/  BSSY B0, `(.L_x_34) ;  /* 0x0000626000007945 */ /* 0x000fe20003800000 */
[-C--:B0-----:R-:W-:Y:S02]  /*1e70*/  IMAD R6, R13, R10.reuse, RZ ;  /* 0x0000000a0d067224 */ /* 0x081fe400078e02ff */
[----:B------:R-:W-:-:S04]  /*1e80*/  IMAD.WIDE.U32 R4, R163, R10, R4 ;  /* 0x0000000aa3047225 */ /* 0x000fc800078e0004 */
[----:B------:R-:W-:Y:S01]  /*1e90*/  IMAD R3, R163, R11, R6 ;  /* 0x0000000ba3037224 */ /* 0x000fe200078e0206 */
[----:B------:R-:W-:-:S03]  /*1ea0*/  IADD3 R4, P0, R4, UR4, RZ ;  /* 0x0000000404047c10 */ /* 0x000fc6000ff1e0ff */
[----:B------:R-:W-:Y:S01]  /*1eb0*/  IMAD.IADD R3, R5, 0x1, R3 ;  /* 0x0000000105037824 */ /* 0x000fe200078e0203 */
[----:B------:R-:W-:-:S04]  /*1ec0*/  LEA R6, P1, R10, R4, 0x3 ;  /* 0x000000040a067211 */ /* 0x000fc800078218ff */
[----:B------:R-:W-:Y:S02]  /*1ed0*/  IADD3.X R5, R3, UR5, RZ, P0, !PT ;  /* 0x0000000503057c10 */ /* 0x000fe400087fe4ff */
[----:B-----5:R-:W-:Y:S02]  /*1ee0*/  ISETP.NE.AND P0, PT, R155, RZ, PT ;  /* 0x000000ff9b00720c */ /* 0x020fe40003f05270 */
[----:B------:R-:W-:-:S11]  /*1ef0*/  LEA.HI.X R7, R10, R5, R11, 0x3, P1 ;  /* 0x000000050a077211 */ /* 0x000fd600008f1c0b */
[----:B------:R-:W-:Y:S05]  /*1f00*/  @!P0 BRA `(.L_x_35) ;  /* 0x0000004800648947 */ /* 0x000fea0003800000 */
[----:B------:R-:W0:Y:S01]  /*1f10*/  LDC.64 R158, c[0x0][0x5b0] ;  /* 0x00016c00ff9e7b82 */ /* 0x000e220000000a00 */
[----:B------:R-:W-:Y:S01]  /*1f20*/  ULDC.64 UR4, c[0x0][0x5b8] ;  /* 0x00016e0000047ab9 */ /* 0x000fe20000000a00 */
[----:B------:R-:W-:Y:S01]  /*1f30*/  ISETP.GE.AND P1, PT, R20, 0x1, PT ;  /* 0x000000011400780c */ /* 0x000fe20003f26270 */
[----:B------:R-:W-:Y:S01]  /*1f40*/  IMAD R3, R14, UR4, RZ ;  /* 0x000000040e037c24 */ /* 0x000fe2000f8e02ff */
[----:B------:R-:W-:Y:S01]  /*1f50*/  BSSY B1, `(.L_x_36) ;  /* 0x0000010000017945 */ /* 0x000fe20003800000 */
[----:B------:R-:W-:Y:S01]  /*1f60*/  IMAD.WIDE.U32 R14, R22, UR4, R8 ;  /* 0x00000004160e7c25 */ /* 0x000fe2000f8e0008 */
[----:B------:R-:W-:Y:S02]  /*1f70*/  ISETP.LT.OR P2, PT, R0, 0x1, !P1 ;  /* 0x000000010000780c */ /* 0x000fe40004f41670 */
[----:B------:R-:W1:Y:S01]  /*1f80*/  LDC.64 R160, c[0x0][0x5a8] ;  /* 0x00016a00ffa07b82 */ /* 0x000e620000000a00 */
[----:B------:R-:W-:Y:S02]  /*1f90*/  IMAD R3, R22, UR5, R3 ;  /* 0x0000000516037c24 */ /* 0x000fe4000f8e0203 */
[----:B------:R-:W-:-:S02]  /*1fa0*/  IMAD.MOV.U32 R10, RZ, RZ, R14 ;  /* 0x000000ffff0a7224 */ /* 0x000fc400078e000e */
[----:B------:R-:W-:Y:S02]  /*1fb0*/  IMAD.IADD R11, R15, 0x1, R3 ;  /* 0x000000010f0b7824 */ /* 0x000fe400078e0203 */
[-C--:B0-----:R-:W-:Y:S01]  /*1fc0*/  IMAD R12, R13, R158.reuse, RZ ;  /* 0x0000009e0d0c7224 */ /* 0x081fe200078e02ff */
[----:B------:R-:W-:Y:S01]  /*1fd0*/  SHF.L.U64.HI R13, R158, 0x3, R159 ;  /* 0x000000039e0d7819 */ /* 0x000fe2000001029f */
[----:B------:R-:W-:-:S04]  /*1fe0*/  IMAD.WIDE.U32 R8, R163, R158, R10 ;  /* 0x0000009ea3087225 */ /* 0x000fc800078e000a */
[----:B------:R-:W-:Y:S01]  /*1ff0*/  IMAD R21, R163, R159, R12 ;  /* 0x0000009fa3157224 */ /* 0x000fe200078e020c */
[----:B-1----:R-:W-:Y:S01]  /*2000*/  IADD3 R8, P0, R8, R160, RZ ;  /* 0x000000a008087210 */ /* 0x002fe20007f1e0ff */
[----:B------:R-:W-:-:S03]  /*2010*/  IMAD.SHL.U32 R12, R158, 0x8, RZ ;  /* 0x000000089e0c7824 */ /* 0x000fc600078e00ff */
[----:B------:R-:W-:Y:S01]  /*2020*/  IADD3.X R9, R161, R9, R21, P0, !PT ;  /* 0x00000009a1097210 */ /* 0x000fe200007fe415 */
[----:B------:R-:W-:Y:S08]  /*2030*/  @P2 BRA `(.L_x_37) ;  /* 0x0000000000042947 */ /* 0x000ff00003800000 */
[----:B------:R0:W5:Y:S02]  /*2040*/  LDG.E.U8 R156, desc[UR36][R8.64] ;  /* 0x00000024089c7981 */ /* 0x000164000c1e1100 */
.L_x_37:
[----:B------:R-:W-:Y:S05]  /*2050*/  BSYNC B1 ;  /* 0x0000000000017941 */ /* 0x000fea0003800000 */
.L_x_36:
[----:B-----5:R-:W-:Y:S01]  /*2060*/  LOP3.LUT R3, R156, 0xffff, RZ, 0xc0, !PT ;  /* 0x0000ffff9c037812 */ /* 0x020fe200078ec0ff */
[----:B------:R-:W-:Y:S01]  /*2070*/  IMAD.WIDE.U32 R12, R163, R158, R12 ;  /* 0x0000009ea30c7225 */ /* 0x000fe200078e000c */
[----:B------:R-:W-:Y:S01]  /*2080*/  ISETP.GE.AND P0, PT, R20, 0x9, PT ;  /* 0x000000091400780c */ /* 0x000fe20003f06270 */
[----:B------:R-:W-:Y:S01]  /*2090*/  BSSY B1, `(.L_x_38) ;  /* 0x000000f000017945 */ /* 0x000fe20003800000 */
[----:B------:R-:W-:Y:S01]  /*20a0*/  PRMT R15, R3, 0x8880, RZ ;  /* 0x00008880030f7816 */ /* 0x000fe200000000ff */
[----:B------:R-:W-:Y:S01]  /*20b0*/  IMAD.IADD R3, R21, 0x1, R13 ;  /* 0x0000000115037824 */ /* 0x000fe200078e020d */
[----:B------:R-:W-:-:S03]  /*20c0*/  IADD3 R10, P3, P4, R14, R160, R12 ;  /* 0x000000a00e0a7210 */ /* 0x000fc60007c7e00c */
[----:B------:R-:W-:Y:S01]  /*20d0*/  IMAD.MOV.U32 R12, RZ, RZ, R15 ;  /* 0x000000ffff0c7224 */ /* 0x000fe200078e000f */
[----:B------:R-:W-:Y:S02]  /*20e0*/  IADD3.X R11, R11, R161, R3, P3, P4 ;  /* 0x000000a10b0b7210 */ /* 0x000fe40001fe8403 */
[----:B------:R-:W-:Y:S01]  /*20f0*/  ISETP.LT.OR P3, PT, R0, 0x2, !P1 ;  /* 0x000000020000780c */ /* 0x000fe20004f61670 */
[----:B------:R-:W-:Y:S01]  /*2100*/  IMAD R3, R12, R155, RZ ;  /* 0x0000009b0c037224 */ /* 0x000fe200078e02ff */
[----:B------:R-:W-:-:S03]  /*2110*/  ISETP.LT.OR P4, PT, R0, 0x1, !P0 ;  /* 0x000000010000780c */ /* 0x000fc60004781670 */
[----:B------:R-:W-:-:S05]  /*2120*/  @!P2 IMAD R13, R24, R154, R3 ;  /* 0x0000009a180da224 */ /* 0x000fca00078e0203 */
[----:B------:R1:W-:Y:S03]  /*2130*/  @!P2 STG.E.U8 desc[UR36][R4.64], R13 ;  /* 0x0000000d0400a986 */ /* 0x0003e6000c101124 */
[----:B------:R-:W-:Y:S05]  /*2140*/  @P3 BRA `(.L_x_39) ;  /* 0x00000000000c3947 */ /* 0x000fea0003800000 */
[----:B------:R-:W2:Y:S02]  /*2150*/  LDG.E.U8 R156, desc[UR36][R8.64+0x1] ;  /* 0x00000124089c7981 */ /* 0x000ea4000c1e1100 */
[----:B--2---:R-:W-:-:S05]  /*2160*/  PRMT R12, R156, 0x8880, RZ ;  /* 0x000088809c0c7816 */ /* 0x004fca00000000ff */
[----:B------:R-:W-:-:S07]  /*2170*/  IMAD R3, R12, R155, RZ ;  /* 0x0000009b0c037224 */ /* 0x000fce00078e02ff */
.L_x_39:
[----:B------:R-:W-:Y:S05]  /*2180*/  BSYNC B1 ;  /* 0x0000000000017941 */ /* 0x000fea0003800000 */
.L_x_38:
[----:B------:R-:W-:Y:S01]  /*2190*/  @!P3 IMAD R25, R25, R154, R3 ;  /* 0x0000009a1919b224 */ /* 0x000fe200078e0203 */
[----:B------:R-:W-:Y:S04]  /*21a0*/  BSSY B1, `(.L_x_40) ;  /* 0x0000006000017945 */ /* 0x000fe80003800000 */
[----:B------:R2:W-:Y:S01]  /*21b0*/  @!P3 STG.E.U8 desc[UR36][R4.64+0x1], R25 ;  /* 0x000001190400b986 */ /* 0x0005e2000c101124 */
[----:B------:R-:W-:Y:S05]  /*21c0*/  @P4 BRA `(.L_x_41) ;  /* 0x00000000000c4947 */ /* 0x000fea0003800000 */
[----:B------:R-:W3:Y:S02]  /*21d0*/  LDG.E.U8 R156, desc[UR36][R10.64] ;  /* 0x000000240a9c7981 */ /* 0x000ee4000c1e1100 */
[----:B---3--:R-:W-:-:S05]  /*21e0*/  PRMT R12, R156, 0x8880, RZ ;  /* 0x000088809c0c7816 */ /* 0x008fca00000000ff */
[----:B------:R-:W-:-:S07]  /*21f0*/  IMAD R3, R12, R155, RZ ;  /* 0x0000009b0c037224 */ /* 0x000fce00078e02ff */
.L_x_41:
[----:B------:R-:W-:Y:S05]  /*2200*/  BSYNC B1 ;  /* 0x0000000000017941 */ /* 0x000fea0003800000 */
.L_x_40:
[----:B------:R-:W-:Y:S01]  /*2210*/  ISETP.LT.OR P2, PT, R0, 0x2, !P0 ;  /* 0x000000020000780c */ /* 0x000fe20004741670 */
[----:B-1----:R-:W-:Y:S01]  /*2220*/  @!P4 IMAD R13, R26, R154, R3 ;  /* 0x0000009a1a0dc224 */ /* 0x002fe200078e0203 */
[----:B------:R-:W-:Y:S01]  /*2230*/  BSSY B1, `(.L_x_42) ;  /* 0x0000008000017945 */ /* 0x000fe20003800000 */
[----:B------:R-:W-:-:S03]  /*2240*/  ISETP.LT.OR P3, PT, R0, 0x9, !P1 ;  /* 0x000000090000780c */ /* 0x000fc60004f61670 */
[----:B------:R1:W-:Y:S01]  /*2250*/  @!P4 STG.E.U8 desc[UR36][R6.64], R13 ;  /* 0x0000000d0600c986 */ /* 0x0003e2000c101124 */
[----:B------:R-:W-:-:S06]  /*2260*/  ISETP.LT.OR P4, PT, R0, 0xa, !P1 ;  /* 0x0000000a0000780c */ /* 0x000fcc0004f81670 */
[----:B------:R-:W-:Y:S07]  /*2270*/  @P2 BRA `(.L_x_43) ;  /* 0x00000000000c2947 */ /* 0x000fee0003800000 */
[----:B------:R-:W3:Y:S02]  /*2280*/  LDG.E.U8 R156, desc[UR36][R10.64+0x1] ;  /* 0x000001240a9c7981 */ /* 0x000ee4000c1e1100 */
[----:B---3--:R-:W-:-:S05]  /*2290*/  PRMT R12, R156, 0x8880, RZ ;  /* 0x000088809c0c7816 */ /* 0x008fca00000000ff */
[----:B------:R-:W-:-:S07]  /*22a0*/  IMAD R3, R12, R155, RZ ;  /* 0x0000009b0c037224 */ /* 0x000fce00078e02ff */
.L_x_43:
[----:B------:R-:W-:Y:S05]  /*22b0*/  BSYNC B1 ;  /* 0x0000000000017941 */ /* 0x000fea0003800000 */
.L_x_42:
[----:B------:R-:W-:Y:S01]  /*22c0*/  @!P2 IMAD R27, R27, R154, R3 ;  /* 0x0000009a1b1ba224 */ /* 0x000fe200078e0203 */
[----:B------:R-:W-:Y:S04]  /*22d0*/  BSSY B1, `(.L_x_44) ;  /* 0x0000006000017945 */ /* 0x000fe80003800000 */
[----:B------:R3:W-:Y:S01]  /*22e0*/  @!P2 STG.E.U8 desc[UR36][R6.64+0x1], R27 ;  /* 0x0000011b0600a986 */ /* 0x0007e2000c101124 */
[----:B------:R-:W-:Y:S05]  /*22f0*/  @P3 BRA `(.L_x_45) ;  /* 0x00000000000c3947 */ /* 0x000fea0003800000 */
[----:B------:R-:W4:Y:S02]  /*2300*/  LDG.E.U8 R156, desc[UR36][R8.64+0x8] ;  /* 0x00000824089c7981 */ /* 0x000f24000c1e1100 */
[----:B----4-:R-:W-:-:S05]  /*2310*/  PRMT R12, R156, 0x8880, RZ ;  /* 0x000088809c0c7816 */ /* 0x010fca00000000ff */
[----:B------:R-:W-:-:S07]  /*2320*/  IMAD R3, R12, R155, RZ ;  /* 0x0000009b0c037224 */ /* 0x000fce00078e02ff */
.L_x_45:
[----:B------:R-:W-:Y:S05]  /*2330*/  BSYNC B1 ;  /* 0x0000000000017941 */ /* 0x000fea0003800000 */
.L_x_44:
[----:B-1----:R-:W-:Y:S01]  /*2340*/  @!P3 IMAD R13, R28, R154, R3 ;  /* 0x0000009a1c0db224 */ /* 0x002fe200078e0203 */
[----:B------:R-:W-:Y:S04]  /*2350*/  BSSY B1, `(.L_x_46) ;  /* 0x0000006000017945 */ /* 0x000fe80003800000 */
[----:B------:R1:W-:Y:S01]  /*2360*/  @!P3 STG.E.U8 desc[UR36][R4.64+0x8], R13 ;  /* 0x0000080d0400b986 */ /* 0x0003e2000c101124 */
[----:B------:R-:W-:Y:S05]  /*2370*/  @P4 BRA `(.L_x_47) ;  /* 0x00000000000c4947 */ /* 0x000fea0003800000 */
[----:B------:R-:W4:Y:S02]  /*2380*/  LDG.E.U8 R156, desc[UR36][R8.64+0x9] ;  /* 0x00000924089c7981 */ /* 0x000f24000c1e1100 */
[----:B----4-:R-:W-:-:S05]  /*2390*/  PRMT R12, R156, 0x8880, RZ ;  /* 0x000088809c0c7816 */ /* 0x010fca00000000ff */
[----:B------:R-:W-:-:S07]  /*23a0*/  IMAD R3, R12, R155, RZ ;  /* 0x0000009b0c037224 */ /* 0x000fce00078e02ff */
.L_x_47:
[----:B------:R-:W-:Y:S05]  /*23b0*/  BSYNC B1 ;  /* 0x0000000000017941 */ /* 0x000fea0003800000 */
.L_x_46:
[C---:B------:R-:W-:Y:S01]  /*23c0*/  ISETP.LT.OR P2, PT, R0.reuse, 0x9, !P0 ;  /* 0x000000090000780c */ /* 0x040fe20004741670 */
[----:B------:R-:W-:Y:S01]  /*23d0*/  @!P4 IMAD R29, R29, R154, R3 ;  /* 0x0000009a1d1dc224 */ /* 0x000fe200078e0203 */
[----:B------:R-:W-:Y:S01]  /*23e0*/  BSSY B1, `(.L_x_48) ;  /* 0x0000008000017945 */ /* 0x000fe20003800000 */
[----:B------:R-:W-:-:S03]  /*23f0*/  ISETP.LT.OR P3, PT, R0, 0xa, !P0 ;  /* 0x0000000a0000780c */ /* 0x000fc60004761670 */
[----:B------:R4:W-:Y:S01]  /*2400*/  @!P4 STG.E.U8 desc[UR36][R4.64+0x9], R29 ;  /* 0x0000091d0400c986 */ /* 0x0009e2000c101124 */
[----:B------:R-:W-:-:S06]  /*2410*/  ISETP.LT.OR P4, PT, R0, 0x11, !P1 ;  /* 0x000000110000780c */ /* 0x000fcc0004f81670 */
[----:B------:R-:W-:Y:S07]  /*2420*/  @P2 BRA `(.L_x_49) ;  /* 0x00000000000c2947 */ /* 0x000fee0003800000 */
[----:B------:R-:W5:Y:S02]  /*2430*/  LDG.E.U8 R156, desc[UR36][R10.64+0x8] ;  /* 0x000008240a9c7981 */ /* 0x000f64000c1e1100 */
[----:B-----5:R-:W-:-:S05]  /*2440*/  PRMT R12, R156, 0x8880, RZ ;  /* 0x000088809c0c7816 */ /* 0x020fca00000000ff */
[----:B------:R-:W-:-:S07]  /*2450*/  IMAD R3, R12, R155, RZ ;  /* 0x0000009b0c037224 */ /* 0x000fce00078e02ff */
.L_x_49:
[----:B------:R-:W-:Y:S05]  /*2460*/  BSYNC B1 ;  /* 0x0000000000017941 */ /* 0x000fea0003800000 */
.L_x_48:
[----:B-1----:R-:W-:Y:S01]  /*2470*/  @!P2 IMAD R13, R30, R154, R3 ;  /* 0x0000009a1e0da224 */ /* 0x002fe200078e0203 */
[----:B------:R-:W-:Y:S04]  /*2480*/  BSSY B1, `(.L_x_50) ;  /* 0x0000006000017945 */ /* 0x000fe80003800000 */
[----:B------:R1:W-:Y:S01]  /*2490*/  @!P2 STG.E.U8 desc[UR36][R6.64+0x8], R13 ;  /* 0x0000080d0600a986 */ /* 0x0003e2000c101124 */
[----:B------:R-:W-:Y:S05]  /*24a0*/  @P3 BRA `(.L_x_51) ;  /* 0x00000000000c3947 */ /* 0x000fea0003800000 */
[----:B------:R-:W5:Y:S02]  /*24b0*/  LDG.E.U8 R156, desc[UR36][R10.64+0x9] ;  /* 0x000009240a9c7981 */ /* 0x000f64000c1e1100 */
[----:B-----5:R-:W-:-:S05]  /*24c0*/  PRMT R12, R156, 0x8880, RZ ;  /* 0x000088809c0c7816 */ /* 0x020fca00000000ff */
[----:B------:R-:W-:-:S07]  /*24d0*/  IMAD R3, R12, R155, RZ ;  /* 0x0000009b0c037224 */ /* 0x000fce00078e02ff */
.L_x_51:
[----:B------:R-:W-:Y:S05]  /*24e0*/  BSYNC B1 ;  /* 0x0000000000017941 */ /* 0x000fea0003800000 */
.L_x_50:
[----:B------:R-:W-:Y:S01]  /*24f0*/  @!P3 IMAD R31, R31, R154, R3 ;  /* 0x0000009a1f1fb224 */ /* 0x000fe200078e0203 */
[----:B------:R-:W-:Y:S04]  /*2500*/  BSSY B1, `(.L_x_52) ;  /* 0x0000006000017945 */ /* 0x000fe80003800000 */
[----:B------:R0:W-:Y:S01]  /*2510*/  @!P3 STG.E.U8 desc[UR36][R6.64+0x9], R31 ;  /* 0x0000091f0600b986 */ /* 0x0001e2000c101124 */
[----:B------:R-:W-:Y:S05]  /*2520*/  @P4 BRA `(.L_x_53) ;  /* 0x00000000000c4947 */ /* 0x000fea0003800000 */
[----:B------:R-:W5:Y:S02]  /*2530*/  LDG.E.U8 R156, desc[UR36][R8.64+0x10] ;  /* 0x00001024089c7981 */ /* 0x000f64000c1e1100 */
[----:B-----5:R-:W-:-:S05]  /*2540*/  PRMT R12, R156, 0x8880, RZ ;  /* 0x000088809c0c7816 */ /* 0x020fca00000000ff */
[----:B------:R-:W-:-:S07]  /*2550*/  IMAD R3, R12, R155, RZ ;  /* 0x0000009b0c037224 */ /* 0x000fce00078e02ff */
.L_x_53:
[----:B------:R-:W-:Y:S05]  /*2560*/  BSYNC B1 ;  /* 0x0000000000017941 */ /* 0x000fea0003800000 */
.L_x_52:
[----:B------:R-:W-:Y:S01]  /*2570*/  ISETP.LT.OR P2, PT, R0, 0x12, !P1 ;  /* 0x000000120000780c */ /* 0x000fe20004f41670 */
[----:B-1----:R-:W-:Y:S01]  /*2580*/  @!P4 IMAD R13, R32, R154, R3 ;  /* 0x0000009a200dc224 */ /* 0x002fe200078e0203 */
        /* <DEDUP_REMOVED lines=8> */
.L_x_55:
[----:B------:R-:W-:Y:S05]  /*2610*/  BSYNC B1 ;  /* 0x0000000000017941 */ /* 0x000fea0003800000 */
.L_x_54:
[----:B------:R-:W-:Y:S01]  /*2620*/  @!P2 IMAD R33, R33, R154, R3 ;  /* 0x0000009a2121a224 */ /* 0x000fe200078e0203 */
[----:B------:R-:W-:Y:S04]  /*2630*/  BSSY B1, `(.L_x_56) ;  /* 0x0000006000017945 */ /* 0x000fe80003800000 */
[----:B------:R0:W-:Y:S01]  /*2640*/  @!P2 STG.E.U8 desc[UR36][R4.64+0x11], R33 ;  /* 0x000011210400a986 */ /* 0x0001e2000c101124 */
[----:B------:R-:W-:Y:S05]  /*2650*/  @P3 BRA `(.L_x_57) ;  /* 0x00000000000c3947 */ /* 0x000fea0003800000 */
[----:B------:R-:W5:Y:S02]  /*2660*/  LDG.E.U8 R156, desc[UR36][R10.64+0x10] ;  /* 0x000010240a9c7981 */ /* 0x000f64000c1e1100 */
[----:B-----5:R-:W-:-:S05]  /*2670*/  PRMT R12, R156, 0x8880, RZ ;  /* 0x000088809c0c7816 */ /* 0x020fca00000000ff */
[----:B------:R-:W-:-:S07]  /*2680*/  IMAD R3, R12, R155, RZ ;  /* 0x0000009b0c037224 */ /* 0x000fce00078e02ff */
.L_x_57:
[----:B------:R-:W-:Y:S05]  /*2690*/  BSYNC B1 ;  /* 0x0000000000017941 */ /* 0x000fea0003800000 */
.L_x_56:
[----:B-1----:R-:W-:Y:S01]  /*26a0*/  @!P3 IMAD R13, R34, R154, R3 ;  /* 0x0000009a220db224 */ /* 0x002fe200078e0203 */
[----:B------:R-:W-:Y:S04]  /*26b0*/  BSSY B1, `(.L_x_58) ;  /* 0x0000006000017945 */ /* 0x000fe80003800000 */
[----:B------:R1:W-:Y:S01]  /*26c0*/  @!P3 STG.E.U8 desc[UR36][R6.64+0x10], R13 ;  /* 0x0000100d0600b986 */ /* 0x0003e2000c101124 */
[----:B------:R-:W-:Y:S05]  /*26d0*/  @P4 BRA `(.L_x_59) ;  /* 0x00000000000c4947 */ /* 0x000fea0003800000 */
[----:B------:R-:W5:Y:S02]  /*26e0*/  LDG.E.U8 R156, desc[UR36][R10.64+0x11] ;  /* 0x000011240a9c7981 */ /* 0x000f64000c1e1100 */
[----:B-----5:R-:W-:-:S05]  /*26f0*/  PRMT R12, R156, 0x8880, RZ ;  /* 0x000088809c0c7816 */ /* 0x020fca00000000ff */
[----:B------:R-:W-:-:S07]  /*2700*/  IMAD R3, R12, R155, RZ ;  /* 0x0000009b0c037224 */ /* 0x000fce00078e02ff */
.L_x_59:
[----:B------:R-:W-:Y:S05]  /*2710*/  BSYNC B1 ;  /* 0x0000000000017941 */ /* 0x000fea0003800000 */
.L_x_58:
        /* <DEDUP_REMOVED lines=10> */
.L_x_61:
[----:B------:R-:W-:Y:S05]  /*27c0*/  BSYNC B1 ;  /* 0x0000000000017941 */ /* 0x000fea0003800000 */
.L_x_60:
[----:B-1----:R-:W-:Y:S01]  /*27d0*/  @!P2 IMAD R13, R36, R154, R3 ;  /* 0x0000009a240da224 */ /* 0x002fe200078e0203 */
[----:B------:R-:W-:Y:S04]  /*27e0*/  BSSY B1, `(.L_x_62) ;  /* 0x0000006000017945 */ /* 0x000fe80003800000 */
[----:B------:R1:W-:Y:S01]  /*27f0*/  @!P2 STG.E.U8 desc[UR36][R4.64+0x18], R13 ;  /* 0x0000180d0400a986 */ /* 0x0003e2000c101124 */
[----:B------:R-:W-:Y:S05]  /*2800*/  @P3 BRA `(.L_x_63) ;  /* 0x00000000000c3947 */ /* 0x000fea0003800000 */
[----:B------:R-:W5:Y:S02]  /*2810*/  LDG.E.U8 R156, desc[UR36][R8.64+0x19] ;  /* 0x00001924089c7981 */ /* 0x000f64000c1e1100 */
[----:B-----5:R-:W-:-:S05]  /*2820*/  PRMT R12, R156, 0x8880, RZ ;  /* 0x000088809c0c7816 */ /* 0x020fca00000000ff */
[----:B------:R-:W-:-:S07]  /*2830*/  IMAD R3, R12, R155, RZ ;  /* 0x0000009b0c037224 */ /* 0x000fce00078e02ff */
.L_x_63:
[----:B------:R-:W-:Y:S05]  /*2840*/  BSYNC B1 ;  /* 0x0000000000017941 */ /* 0x000fea0003800000 */
.L_x_62:
[----:B------:R-:W-:Y:S01]  /*2850*/  @!P3 IMAD R37, R37, R154, R3 ;  /* 0x0000009a2525b224 */ /* 0x000fe200078e0203 */
[----:B------:R-:W-:Y:S04]  /*2860*/  BSSY B1, `(.L_x_64) ;  /* 0x0000006000017945 */ /* 0x000fe80003800000 */
[----:B------:R0:W-:Y:S01]  /*2870*/  @!P3 STG.E.U8 desc[UR36][R4.64+0x19], R37 ;  /* 0x000019250400b986 */ /* 0x0001e2000c101124 */
[----:B------:R-:W-:Y:S05]  /*2880*/  @P4 BRA `(.L_x_65) ;  /* 0x00000000000c4947 */ /* 0x000fea0003800000 */
[----:B------:R-:W5:Y:S02]  /*2890*/  LDG.E.U8 R156, desc[UR36][R10.64+0x18] ;  /* 0x000018240a9c7981 */ /* 0x000f64000c1e1100 */
[----:B-----5:R-:W-:-:S05]  /*28a0*/  PRMT R12, R156, 0x8880, RZ ;  /* 0x000088809c0c7816 */ /* 0x020fca00000000ff */
[----:B------:R-:W-:-:S07]  /*28b0*/  IMAD R3, R12, R155, RZ ;  /* 0x0000009b0c037224 */ /* 0x000fce00078e02ff */
.L_x_65:
[----:B------:R-:W-:Y:S05]  /*28c0*/  BSYNC B1 ;  /* 0x0000000000017941 */ /* 0x000fea0003800000 */
.L_x_64:
        /* <DEDUP_REMOVED lines=10> */
.L_x_67:
[----:B------:R-:W-:Y:S05]  /*2970*/  BSYNC B1 ;  /* 0x0000000000017941 */ /* 0x000fea0003800000 */
.L_x_66:
[----:B------:R-:W-:Y:S01]  /*2980*/  @!P2 IMAD R39, R39, R154, R3 ;  /* 0x0000009a2727a224 */ /* 0x000fe200078e0203 */
[----:B------:R-:W-:Y:S04]  /*2990*/  BSSY B1, `(.L_x_68) ;  /* 0x0000006000017945 */ /* 0x000fe80003800000 */
[----:B------:R0:W-:Y:S01]  /*29a0*/  @!P2 STG.E.U8 desc[UR36][R6.64+0x19], R39 ;  /* 0x000019270600a986 */ /* 0x0001e2000c101124 */
[----:B------:R-:W-:Y:S05]  /*29b0*/  @P3 BRA `(.L_x_69) ;  /* 0x00000000000c3947 */ /* 0x000fea0003800000 */
[----:B------:R-:W5:Y:S02]  /*29c0*/  LDG.E.U8 R156, desc[UR36][R8.64+0x20] ;  /* 0x00002024089c7981 */ /* 0x000f64000c1e1100 */
[----:B-----5:R-:W-:-:S05]  /*29d0*/  PRMT R12, R156, 0x8880, RZ ;  /* 0x000088809c0c7816 */ /* 0x020fca00000000ff */
[----:B------:R-:W-:-:S07]  /*29e0*/  IMAD R3, R12, R155, RZ ;  /* 0x0000009b0c037224 */ /* 0x000fce00078e02ff */
.L_x_69:
[----:B------:R-:W-:Y:S05]  /*29f0*/  BSYNC B1 ;  /* 0x0000000000017941 */ /* 0x000fea0003800000 */
.L_x_68:
[----:B-1----:R-:W-:Y:S01]  /*2a00*/  @!P3 IMAD R13, R40, R154, R3 ;  /* 0x0000009a280db224 */ /* 0x002fe200078e0203 */
[----:B------:R-:W-:Y:S04]  /*2a10*/  BSSY B1, `(.L_x_70) ;  /* 0x0000006000017945 */ /* 0x000fe80003800000 */
[----:B------:R1:W-:Y:S01]  /*2a20*/  @!P3 STG.E.U8 desc[UR36][R4.64+0x20], R13 ;  /* 0x0000200d0400b986 */ /* 0x0003e2000c101124 */
[----:B------:R-:W-:Y:S05]  /*2a30*/  @P4 BRA `(.L_x_71) ;  /* 0x00000000000c4947 */ /* 0x000fea0003800000 */
[----:B------:R-:W5:Y:S02]  /*2a40*/  LDG.E.U8 R156, desc[UR36][R8.64+0x21] ;  /* 0x00002124089c7981 */ /* 0x000f64000c1e1100 */
[----:B-----5:R-:W-:-:S05]  /*2a50*/  PRMT R12, R156, 0x8880, RZ ;  /* 0x000088809c0c7816 */ /* 0x020fca00000000ff */
[----:B------:R-:W-:-:S07]  /*2a60*/  IMAD R3, R12, R155, RZ ;  /* 0x0000009b0c037224 */ /* 0x000fce00078e02ff */
.L_x_71:
[----:B------:R-:W-:Y:S05]  /*2a70*/  BSYNC B1 ;  /* 0x0000000000017941 */ /* 0x000fea0003800000 */
.L_x_70:
        /* <DEDUP_REMOVED lines=10> */
.L_x_73:
[----:B------:R-:W-:Y:S05]  /*2b20*/  BSYNC B1 ;  /* 0x0000000000017941 */ /* 0x000fea0003800000 */
.L_x_72:
[----:B-1----:R-:W-:Y:S01]  /*2b30*/  @!P2 IMAD R13, R42, R154, R3 ;  /* 0x0000009a2a0da224 */ /* 0x002fe200078e0203 */
[----:B------:R-:W-:Y:S04]  /*2b40*/  BSSY B1, `(.L_x_74) ;  /* 0x0000006000017945 */ /* 0x000fe80003800000 */
[----:B------:R1:W-:Y:S01]  /*2b50*/  @!P2 STG.E.U8 desc[UR36][R6.64+0x20], R13 ;  /* 0x0000200d0600a986 */ /* 0x0003e2000c101124 */
[----:B------:R-:W-:Y:S05]  /*2b60*/  @P3 BRA `(.L_x_75) ;  /* 0x00000000000c3947 */ /* 0x000fea0003800000 */
[----:B------:R-:W5:Y:S02]  /*2b70*/  LDG.E.U8 R156, desc[UR36][R10.64+0x21] ;  /* 0x000021240a9c7981 */ /* 0x000f64000c1e1100 */
[----:B-----5:R-:W-:-:S05]  /*2b80*/  PRMT R12, R156, 0x8880, RZ ;  /* 0x000088809c0c7816 */ /* 0x020fca00000000ff */
[----:B------:R-:W-:-:S07]  /*2b90*/  IMAD R3, R12, R155, RZ ;  /* 0x0000009b0c037224 */ /* 0x000fce00078e02ff */
.L_x_75:
[----:B------:R-:W-:Y:S05]  /*2ba0*/  BSYNC B1 ;  /* 0x0000000000017941 */ /* 0x000fea0003800000 */
.L_x_74:
[----:B------:R-:W-:Y:S01]  /*2bb0*/  @!P3 IMAD R43, R43, R154, R3 ;  /* 0x0000009a2b2bb224 */ /* 0x000fe200078e0203 */
[----:B------:R-:W-:Y:S04]  /*2bc0*/  BSSY B1, `(.L_x_76) ;  /* 0x0000006000017945 */ /* 0x000fe80003800000 */
[----:B------:R0:W-:Y:S01]  /*2bd0*/  @!P3 STG.E.U8 desc[UR36][R6.64+0x21], R43 ;  /* 0x0000212b0600b986 */ /* 0x0001e2000c101124 */
[----:B------:R-:W-:Y:S05]  /*2be0*/  @P4 BRA `(.L_x_77) ;  /* 0x00000000000c4947 */ /* 0x000fea0003800000 */
[----:B------:R-:W5:Y:S02]  /*2bf0*/  LDG.E.U8 R156, desc[UR36][R8.64+0x28] ;  /* 0x00002824089c7981 */ /* 0x000f64000c1e1100 */
[----:B-----5:R-:W-:-:S05]  /*2c00*/  PRMT R12, R156, 0x8880, RZ ;  /* 0x000088809c0c7816 */ /* 0x020fca00000000ff */
[----:B------:R-:W-:-:S07]  /*2c10*/  IMAD R3, R12, R155, RZ ;  /* 0x0000009b0c037224 */ /* 0x000fce00078e02ff */
.L_x_77:
[----:B------:R-:W-:Y:S05]  /*2c20*/  BSYNC B1 ;  /* 0x0000000000017941 */ /* 0x000fea0003800000 */
.L_x_76:
        /* <DEDUP_REMOVED lines=10> */
.L_x_79:
[----:B------:R-:W-:Y:S05]  /*2cd0*/  BSYNC B1 ;  /* 0x0000000000017941 */ /* 0x000fea0003800000 */
.L_x_78:
[----:B------:R-:W-:Y:S01]  /*2ce0*/  @!P2 IMAD R45, R45, R154, R3 ;  /* 0x0000009a2d2da224 */ /* 0x000fe200078e0203 */
[----:B------:R-:W-:Y:S04]  /*2cf0*/  BSSY B1, `(.L_x_80) ;  /* 0x0000006000017945 */ /* 0x000fe80003800000 */
[----:B------:R0:W-:Y:S01]  /*2d00*/  @!P2 STG.E.U8 desc[UR36][R4.64+0x29], R45 ;  /* 0x0000292d0400a986 */ /* 0x0001e2000c101124 */
[----:B------:R-:W-:Y:S05]  /*2d10*/  @P3 BRA `(.L_x_81) ;  /* 0x00000000000c3947 */ /* 0x000fea0003800000 */
[----:B------:R-:W5:Y:S02]  /*2d20*/  LDG.E.U8 R156, desc[UR36][R10.64+0x28] ;  /* 0x000028240a9c7981 */ /* 0x000f64000c1e1100 */
[----:B-----5:R-:W-:-:S05]  /*2d30*/  PRMT R12, R156, 0x8880, RZ ;  /* 0x000088809c0c7816 */ /* 0x020fca00000000ff */
[----:B------:R-:W-:-:S07]  /*2d40*/  IMAD R3, R12, R155, RZ ;  /* 0x0000009b0c037224 */ /* 0x000fce00078e02ff */
.L_x_81:
[----:B------:R-:W-:Y:S05]  /*2d50*/  BSYNC B1 ;  /* 0x0000000000017941 */ /* 0x000fea0003800000 */
.L_x_80:
[----:B-1----:R-:W-:Y:S01]  /*2d60*/  @!P3 IMAD R13, R46, R154, R3 ;  /* 0x0000009a2e0db224 */ /* 0x002fe200078e0203 */
[----:B------:R-:W-:Y:S04]  /*2d70*/  BSSY B1, `(.L_x_82) ;  /* 0x0000006000017945 */ /* 0x000fe80003800000 */
[----:B------:R1:W-:Y:S01]  /*2d80*/  @!P3 STG.E.U8 desc[UR36][R6.64+0x28], R13 ;  /* 0x0000280d0600b986 */ /* 0x0003e2000c101124 */
[----:B------:R-:W-:Y:S05]  /*2d90*/  @P4 BRA `(.L_x_83) ;  /* 0x00000000000c4947 */ /* 0x000fea0003800000 */
[----:B------:R-:W5:Y:S02]  /*2da0*/  LDG.E.U8 R156, desc[UR36][R10.64+0x29] ;  /* 0x000029240a9c7981 */ /* 0x000f64000c1e1100 */
[----:B-----5:R-:W-:-:S05]  /*2db0*/  PRMT R12, R156, 0x8880, RZ ;  /* 0x000088809c0c7816 */ /* 0x020fca00000000ff */
[----:B------:R-:W-:-:S07]  /*2dc0*/  IMAD R3, R12, R155, RZ ;  /* 0x0000009b0c037224 */ /* 0x000fce00078e02ff */
.L_x_83:
[----:B------:R-:W-:Y:S05]  /*2dd0*/  BSYNC B1 ;  /* 0x0000000000017941 */ /* 0x000fea0003800000 */
.L_x_82:
        /* <DEDUP_REMOVED lines=10> */
.L_x_85:
[----:B------:R-:W-:Y:S05]  /*2e80*/  BSYNC B1 ;  /* 0x0000000000017941 */ /* 0x000fea0003800000 */
.L_x_84:
[----:B-1----:R-:W-:Y:S01]  /*2e90*/  @!P2 IMAD R13, R48, R154, R3 ;  /* 0x0000009a300da224 */ /* 0x002fe200078e0203 */
[----:B------:R-:W-:Y:S04]  /*2ea0*/  BSSY B1, `(.L_x_86) ;  /* 0x0000006000017945 */ /* 0x000fe80003800000 */
[----:B------:R1:W-:Y:S01]  /*2eb0*/  @!P2 STG.E.U8 desc[UR36][R4.64+0x30], R13 ;  /* 0x0000300d0400a986 */ /* 0x0003e2000c101124 */
[----:B------:R-:W-:Y:S05]  /*2ec0*/  @P3 BRA `(.L_x_87) ;  /* 0x00000000000c3947 */ /* 0x000fea0003800000 */
[----:B------:R-:W5:Y:S02]  /*2ed0*/  LDG.E.U8 R156, desc[UR36][R8.64+0x31] ;  /* 0x00003124089c7981 */ /* 0x000f64000c1e1100 */
[----:B-----5:R-:W-:-:S05]  /*2ee0*/  PRMT R12, R156, 0x8880, RZ ;  /* 0x000088809c0c7816 */ /* 0x020fca00000000ff */
[----:B------:R-:W-:-:S07]  /*2ef0*/  IMAD R3, R12, R155, RZ ;  /* 0x0000009b0c037224 */ /* 0x000fce00078e02ff */
.L_x_87:
[----:B------:R-:W-:Y:S05]  /*2f00*/  BSYNC B1 ;  /* 0x0000000000017941 */ /* 0x000fea0003800000 */
.L_x_86:
[----:B------:R-:W-:Y:S01]  /*2f10*/  @!P3 IMAD R49, R49, R154, R3 ;  /* 0x0000009a3131b224 */ /* 0x000fe200078e0203 */
[----:B------:R-:W-:Y:S04]  /*2f20*/  BSSY B1, `(.L_x_88) ;  /* 0x0000006000017945 */ /* 0x000fe80003800000 */
[----:B------:R0:W-:Y:S01]  /*2f30*/  @!P3 STG.E.U8 desc[UR36][R4.64+0x31], R49 ;  /* 0x000031310400b986 */ /* 0x0001e2000c101124 */
[----:B------:R-:W-:Y:S05]  /*2f40*/  @P4 BRA `(.L_x_89) ;  /* 0x00000000000c4947 */ /* 0x000fea0003800000 */
[----:B------:R-:W5:Y:S02]  /*2f50*/  LDG.E.U8 R156, desc[UR36][R10.64+0x30] ;  /* 0x000030240a9c7981 */ /* 0x000f64000c1e1100 */
[----:B-----5:R-:W-:-:S05]  /*2f60*/  PRMT R12, R156, 0x8880, RZ ;  /* 0x000088809c0c7816 */ /* 0x020fca00000000ff */
[----:B------:R-:W-:-:S07]  /*2f70*/  IMAD R3, R12, R155, RZ ;  /* 0x0000009b0c037224 */ /* 0x000fce00078e02ff */
.L_x_89:
[----:B------:R-:W-:Y:S05]  /*2f80*/  BSYNC B1 ;  /* 0x0000000000017941 */ /* 0x000fea0003800000 */
.L_x_88:
        /* <DEDUP_REMOVED lines=10> */
.L_x_91:
[----:B------:R-:W-:Y:S05]  /*3030*/  BSYNC B1 ;  /* 0x0000000000017941 */ /* 0x000fea0003800000 */
.L_x_90:
[----:B------:R-:W-:Y:S01]  /*3040*/  @!P2 IMAD R51, R51, R154, R3 ;  /* 0x0000009a3333a224 */ /* 0x000fe200078e0203 */
[----:B------:R-:W-:Y:S04]  /*3050*/  BSSY B1, `(.L_x_92) ;  /* 0x0000006000017945 */ /* 0x000fe80003800000 */
[----:B------:R0:W-:Y:S01]  /*3060*/  @!P2 STG.E.U8 desc[UR36][R6.64+0x31], R51 ;  /* 0x000031330600a986 */ /* 0x0001e2000c101124 */
[----:B------:R-:W-:Y:S05]  /*3070*/  @P3 BRA `(.L_x_93) ;  /* 0x00000000000c3947 */ /* 0x000fea0003800000 */
[----:B------:R-:W5:Y:S02]  /*3080*/  LDG.E.U8 R156, desc[UR36][R8.64+0x38] ;  /* 0x00003824089c7981 */ /* 0x000f64000c1e1100 */
[----:B-----5:R-:W-:-:S05]  /*3090*/  PRMT R12, R156, 0x8880, RZ ;  /* 0x000088809c0c7816 */ /* 0x020fca00000000ff */
[----:B------:R-:W-:-:S07]  /*30a0*/  IMAD R3, R12, R155, RZ ;  /* 0x0000009b0c037224 */ /* 0x000fce00078e02ff */
.L_x_93:
[----:B------:R-:W-:Y:S05]  /*30b0*/  BSYNC B1 ;  /* 0x0000000000017941 */ /* 0x000fea0003800000 */
.L_x_92:
[----:B-1----:R-:W-:Y:S01]  /*30c0*/  @!P3 IMAD R13, R52, R154, R3 ;  /* 0x0000009a340db224 */ /* 0x002fe200078e0203 */
[----:B------:R-:W-:Y:S04]  /*30d0*/  BSSY B1, `(.L_x_94) ;  /* 0x0000006000017945 */ /* 0x000fe80003800000 */
[----:B------:R1:W-:Y:S01]  /*30e0*/  @!P3 STG.E.U8 desc[UR36][R4.64+0x38], R13 ;  /* 0x0000380d0400b986 */ /* 0x0003e2000c101124 */
[----:B------:R-:W-:Y:S05]  /*30f0*/  @P4 BRA `(.L_x_95) ;  /* 0x00000000000c4947 */ /* 0x000fea0003800000 */
[----:B------:R-:W5:Y:S02]  /*3100*/  LDG.E.U8 R156, desc[UR36][R8.64+0x39] ;  /* 0x00003924089c7981 */ /* 0x000f64000c1e1100 */
[----:B-----5:R-:W-:-:S05]  /*3110*/  PRMT R12, R156, 0x8880, RZ ;  /* 0x000088809c0c7816 */ /* 0x020fca00000000ff */
[----:B------:R-:W-:-:S07]  /*3120*/  IMAD R3, R12, R155, RZ ;  /* 0x0000009b0c037224 */ /* 0x000fce00078e02ff */
.L_x_95:
[----:B------:R-:W-:Y:S05]  /*3130*/  BSYNC B1 ;  /* 0x0000000000017941 */ /* 0x000fea0003800000 */
.L_x_94:
        /* <DEDUP_REMOVED lines=10> */
.L_x_97:
[----:B------:R-:W-:Y:S05]  /*31e0*/  BSYNC B1 ;  /* 0x0000000000017941 */ /* 0x000fea0003800000 */
.L_x_96:
[----:B-1----:R-:W-:Y:S01]  /*31f0*/  @!P2 IMAD R13, R54, R154, R3 ;  /* 0x0000009a360da224 */ /* 0x002fe200078e0203 */
[----:B------:R-:W-:Y:S04]  /*3200*/  BSSY B1, `(.L_x_98) ;  /* 0x0000006000017945 */ /* 0x000fe80003800000 */
[----:B------:R1:W-:Y:S01]  /*3210*/  @!P2 STG.E.U8 desc[UR36][R6.64+0x38], R13 ;  /* 0x0000380d0600a986 */ /* 0x0003e2000c101124 */
[----:B------:R-:W-:Y:S05]  /*3220*/  @P3 BRA `(.L_x_99) ;  /* 0x00000000000c3947 */ /* 0x000fea0003800000 */
[----:B------:R-:W5:Y:S02]  /*3230*/  LDG.E.U8 R156, desc[UR36][R10.64+0x39] ;  /* 0x000039240a9c7981 */ /* 0x000f64000c1e1100 */
[----:B-----5:R-:W-:-:S05]  /*3240*/  PRMT R12, R156, 0x8880, RZ ;  /* 0x000088809c0c7816 */ /* 0x020fca00000000ff */
[----:B------:R-:W-:-:S07]  /*3250*/  IMAD R3, R12, R155, RZ ;  /* 0x0000009b0c037224 */ /* 0x000fce00078e02ff */
.L_x_99:
[----:B------:R-:W-:Y:S05]  /*3260*/  BSYNC B1 ;  /* 0x0000000000017941 */ /* 0x000fea0003800000 */
.L_x_98:
[----:B------:R-:W-:Y:S01]  /*3270*/  @!P3 IMAD R55, R55, R154, R3 ;  /* 0x0000009a3737b224 */ /* 0x000fe200078e0203 */
[----:B------:R-:W-:Y:S04]  /*3280*/  BSSY B1, `(.L_x_100) ;  /* 0x0000006000017945 */ /* 0x000fe80003800000 */
[----:B------:R0:W-:Y:S01]  /*3290*/  @!P3 STG.E.U8 desc[UR36][R6.64+0x39], R55 ;  /* 0x000039370600b986 */ /* 0x0001e2000c101124 */
[----:B------:R-:W-:Y:S05]  /*32a0*/  @P4 BRA `(.L_x_101) ;  /* 0x00000000000c4947 */ /* 0x000fea0003800000 */
[----:B------:R-:W5:Y:S02]  /*32b0*/  LDG.E.U8 R156, desc[UR36][R8.64+0x40] ;  /* 0x00004024089c7981 */ /* 0x000f64000c1e1100 */
[----:B-----5:R-:W-:-:S05]  /*32c0*/  PRMT R12, R156, 0x8880, RZ ;  /* 0x000088809c0c7816 */ /* 0x020fca00000000ff */
[----:B------:R-:W-:-:S07]  /*32d0*/  IMAD R3, R12, R155, RZ ;  /* 0x0000009b0c037224 */ /* 0x000fce00078e02ff */
.L_x_101:
[----:B------:R-:W-:Y:S05]  /*32e0*/  BSYNC B1 ;  /* 0x0000000000017941 */ /* 0x000fea0003800000 */
.L_x_100:
        /* <DEDUP_REMOVED lines=10> */
.L_x_103:
[----:B------:R-:W-:Y:S05]  /*3390*/  BSYNC B1 ;  /* 0x0000000000017941 */ /* 0x000fea0003800000 */
.L_x_102:
[----:B------:R-:W-:Y:S01]  /*33a0*/  @!P2 IMAD R57, R57, R154, R3 ;  /* 0x0000009a3939a224 */ /* 0x000fe200078e0203 */
[----:B------:R-:W-:Y:S04]  /*33b0*/  BSSY B1, `(.L_x_104) ;  /* 0x0000006000017945 */ /* 0x000fe80003800000 */
[----:B------:R0:W-:Y:S01]  /*33c0*/  @!P2 STG.E.U8 desc[UR36][R4.64+0x41], R57 ;  /* 0x000041390400a986 */ /* 0x0001e2000c101124 */
[----:B------:R-:W-:Y:S05]  /*33d0*/  @P3 BRA `(.L_x_105) ;  /* 0x00000000000c3947 */ /* 0x000fea0003800000 */
[----:B------:R-:W5:Y:S02]  /*33e0*/  LDG.E.U8 R156, desc[UR36][R10.64+0x40] ;  /* 0x000040240a9c7981 */ /* 0x000f64000c1e1100 */
[----:B-----5:R-:W-:-:S05]  /*33f0*/  PRMT R12, R156, 0x8880, RZ ;  /* 0x000088809c0c7816 */ /* 0x020fca00000000ff */
[----:B------:R-:W-:-:S07]  /*3400*/  IMAD R3, R12, R155, RZ ;  /* 0x0000009b0c037224 */ /* 0x000fce00078e02ff */
.L_x_105:
[----:B------:R-:W-:Y:S05]  /*3410*/  BSYNC B1 ;  /* 0x0000000000017941 */ /* 0x000fea0003800000 */
.L_x_104:
[----:B-1----:R-:W-:Y:S01]  /*3420*/  @!P3 IMAD R13, R58, R154, R3 ;  /* 0x0000009a3a0db224 */ /* 0x002fe200078e0203 */
[----:B------:R-:W-:Y:S04]  /*3430*/  BSSY B1, `(.L_x_106) ;  /* 0x0000006000017945 */ /* 0x000fe80003800000 */
[----:B------:R1:W-:Y:S01]  /*3440*/  @!P3 STG.E.U8 desc[UR36][R6.64+0x40], R13 ;  /* 0x0000400d0600b986 */ /* 0x0003e2000c101124 */
[----:B------:R-:W-:Y:S05]  /*3450*/  @P4 BRA `(.L_x_107) ;  /* 0x00000000000c4947 */ /* 0x000fea0003800000 */
[----:B------:R-:W5:Y:S02]  /*3460*/  LDG.E.U8 R156, desc[UR36][R10.64+0x41] ;  /* 0x000041240a9c7981 */ /* 0x000f64000c1e1100 */
[----:B-----5:R-:W-:-:S05]  /*3470*/  PRMT R12, R156, 0x8880, RZ ;  /* 0x000088809c0c7816 */ /* 0x020fca00000000ff */
[----:B------:R-:W-:-:S07]  /*3480*/  IMAD R3, R12, R155, RZ ;  /* 0x0000009b0c037224 */ /* 0x000fce00078e02ff */
.L_x_107:
[----:B------:R-:W-:Y:S05]  /*3490*/  BSYNC B1 ;  /* 0x0000000000017941 */ /* 0x000fea0003800000 */
.L_x_106:
        /* <DEDUP_REMOVED lines=10> */
.L_x_109:
[----:B------:R-:W-:Y:S05]  /*3540*/  BSYNC B1 ;  /* 0x0000000000017941 */ /* 0x000fea0003800000 */
.L_x_108:
[----:B-1----:R-:W-:Y:S01]  /*3550*/  @!P2 IMAD R13, R60, R154, R3 ;  /* 0x0000009a3c0da224 */ /* 0x002fe200078e0203 */
[----:B------:R-:W-:Y:S04]  /*3560*/  BSSY B1, `(.L_x_110) ;  /* 0x0000006000017945 */ /* 0x000fe80003800000 */
[----:B------:R1:W-:Y:S01]  /*3570*/  @!P2 STG.E.U8 desc[UR36][R4.64+0x48], R13 ;  /* 0x0000480d0400a986 */ /* 0x0003e2000c101124 */
[----:B------:R-:W-:Y:S05]  /*3580*/  @P3 BRA `(.L_x_111) ;  /* 0x00000000000c3947 */ /* 0x000fea0003800000 */
[----:B------:R-:W5:Y:S02]  /*3590*/  LDG.E.U8 R156, desc[UR36][R8.64+0x49] ;  /* 0x00004924089c7981 */ /* 0x000f64000c1e1100 */
[----:B-----5:R-:W-:-:S05]  /*35a0*/  PRMT R12, R156, 0x8880, RZ ;  /* 0x000088809c0c7816 */ /* 0x020fca00000000ff */
[----:B------:R-:W-:-:S07]  /*35b0*/  IMAD R3, R12, R155, RZ ;  /* 0x0000009b0c037224 */ /* 0x000fce00078e02ff */
.L_x_111:
[----:B------:R-:W-:Y:S05]  /*35c0*/  BSYNC B1 ;  /* 0x0000000000017941 */ /* 0x000fea0003800000 */
.L_x_110:
[----:B------:R-:W-:Y:S01]  /*35d0*/  @!P3 IMAD R61, R61, R154, R3 ;  /* 0x0000009a3d3db224 */ /* 0x000fe200078e0203 */
[----:B------:R-:W-:Y:S04]  /*35e0*/  BSSY B1, `(.L_x_112) ;  /* 0x0000006000017945 */ /* 0x000fe80003800000 */
[----:B------:R0:W-:Y:S01]  /*35f0*/  @!P3 STG.E.U8 desc[UR36][R4.64+0x49], R61 ;  /* 0x0000493d0400b986 */ /* 0x0001e2000c101124 */
[----:B------:R-:W-:Y:S05]  /*3600*/  @P4 BRA `(.L_x_113) ;  /* 0x00000000000c4947 */ /* 0x000fea0003800000 */
[----:B------:R-:W5:Y:S02]  /*3610*/  LDG.E.U8 R156, desc[UR36][R10.64+0x48] ;  /* 0x000048240a9c7981 */ /* 0x000f64000c1e1100 */
[----:B-----5:R-:W-:-:S05]  /*3620*/  PRMT R12, R156, 0x8880, RZ ;  /* 0x000088809c0c7816 */ /* 0x020fca00000000ff */
[----:B------:R-:W-:-:S07]  /*3630*/  IMAD R3, R12, R155, RZ ;  /* 0x0000009b0c037224 */ /* 0x000fce00078e02ff */
.L_x_113:
[----:B------:R-:W-:Y:S05]  /*3640*/  BSYNC B1 ;  /* 0x0000000000017941 */ /* 0x000fea0003800000 */
.L_x_112:
        /* <DEDUP_REMOVED lines=10> */
.L_x_115:
[----:B------:R-:W-:Y:S05]  /*36f0*/  BSYNC B1 ;  /* 0x0000000000017941 */ /* 0x000fea0003800000 */
.L_x_114:
[----:B------:R-:W-:Y:S01]  /*3700*/  @!P2 IMAD R63, R63, R154, R3 ;  /* 0x0000009a3f3fa224 */ /* 0x000fe200078e0203 */
[----:B------:R-:W-:Y:S04]  /*3710*/  BSSY B1, `(.L_x_116) ;  /* 0x0000006000017945 */ /* 0x000fe80003800000 */
[----:B------:R0:W-:Y:S01]  /*3720*/  @!P2 STG.E.U8 desc[UR36][R6.64+0x49], R63 ;  /* 0x0000493f0600a986 */ /* 0x0001e2000c101124 */
[----:B------:R-:W-:Y:S05]  /*3730*/  @P3 BRA `(.L_x_117) ;  /* 0x00000000000c3947 */ /* 0x000fea0003800000 */
[----:B------:R-:W5:Y:S02]  /*3740*/  LDG.E.U8 R156, desc[UR36][R8.64+0x50] ;  /* 0x00005024089c7981 */ /* 0x000f64000c1e1100 */
[----:B-----5:R-:W-:-:S05]  /*3750*/  PRMT R12, R156, 0x8880, RZ ;  /* 0x000088809c0c7816 */ /* 0x020fca00000000ff */
[----:B------:R-:W-:-:S07]  /*3760*/  IMAD R3, R12, R155, RZ ;  /* 0x0000009b0c037224 */ /* 0x000fce00078e02ff */
.L_x_117:
[----:B------:R-:W-:Y:S05]  /*3770*/  BSYNC B1 ;  /* 0x0000000000017941 */ /* 0x000fea0003800000 */
.L_x_116:
[----:B-1----:R-:W-:Y:S01]  /*3780*/  @!P3 IMAD R13, R64, R154, R3 ;  /* 0x0000009a400db224 */ /* 0x002fe200078e0203 */
[----:B------:R-:W-:Y:S04]  /*3790*/  BSSY B1, `(.L_x_118) ;  /* 0x0000006000017945 */ /* 0x000fe80003800000 */
[----:B------:R1:W-:Y:S01]  /*37a0*/  @!P3 STG.E.U8 desc[UR36][R4.64+0x50], R13 ;  /* 0x0000500d0400b986 */ /* 0x0003e2000c101124 */
[----:B------:R-:W-:Y:S05]  /*37b0*/  @P4 BRA `(.L_x_119) ;  /* 0x00000000000c4947 */ /* 0x000fea0003800000 */
[----:B------:R-:W5:Y:S02]  /*37c0*/  LDG.E.U8 R156, desc[UR36][R8.64+0x51] ;  /* 0x00005124089c7981 */ /* 0x000f64000c1e1100 */
[----:B-----5:R-:W-:-:S05]  /*37d0*/  PRMT R12, R156, 0x8880, RZ ;  /* 0x000088809c0c7816 */ /* 0x020fca00000000ff */
[----:B------:R-:W-:-:S07]  /*37e0*/  IMAD R3, R12, R155, RZ ;  /* 0x0000009b0c037224 */ /* 0x000fce00078e02ff */
.L_x_119:
[----:B------:R-:W-:Y:S05]  /*37f0*/  BSYNC B1 ;  /* 0x0000000000017941 */ /* 0x000fea0003800000 */
.L_x_118:
        /* <DEDUP_REMOVED lines=10> */
.L_x_121:
[----:B------:R-:W-:Y:S05]  /*38a0*/  BSYNC B1 ;  /* 0x0000000000017941 */ /* 0x000fea0003800000 */
.L_x_120:
[----:B-1----:R-:W-:Y:S01]  /*38b0*/  @!P2 IMAD R13, R66, R154, R3 ;  /* 0x0000009a420da224 */ /* 0x002fe200078e0203 */
[----:B------:R-:W-:Y:S04]  /*38c0*/  BSSY B1, `(.L_x_122) ;  /* 0x0000006000017945 */ /* 0x000fe80003800000 */
[----:B------:R1:W-:Y:S01]  /*38d0*/  @!P2 STG.E.U8 desc[UR36][R6.64+0x50], R13 ;  /* 0x0000500d0600a986 */ /* 0x0003e2000c101124 */
[----:B------:R-:W-:Y:S05]  /*38e0*/  @P3 BRA `(.L_x_123) ;  /* 0x00000000000c3947 */ /* 0x000fea0003800000 */
[----:B------:R-:W5:Y:S02]  /*38f0*/  LDG.E.U8 R156, desc[UR36][R10.64+0x51] ;  /* 0x000051240a9c7981 */ /* 0x000f64000c1e1100 */
[----:B-----5:R-:W-:-:S05]  /*3900*/  PRMT R12, R156, 0x8880, RZ ;  /* 0x000088809c0c7816 */ /* 0x020fca00000000ff */
[----:B------:R-:W-:-:S07]  /*3910*/  IMAD R3, R12, R155, RZ ;  /* 0x0000009b0c037224 */ /* 0x000fce00078e02ff */
.L_x_123:
[----:B------:R-:W-:Y:S05]  /*3920*/  BSYNC B1 ;  /* 0x0000000000017941 */ /* 0x000fea0003800000 */
.L_x_122:
[----:B------:R-:W-:Y:S01]  /*3930*/  @!P3 IMAD R67, R67, R154, R3 ;  /* 0x0000009a4343b224 */ /* 0x000fe200078e0203 */
[----:B------:R-:W-:Y:S04]  /*3940*/  BSSY B1, `(.L_x_124) ;  /* 0x0000006000017945 */ /* 0x000fe80003800000 */
[----:B------:R0:W-:Y:S01]  /*3950*/  @!P3 STG.E.U8 desc[UR36][R6.64+0x51], R67 ;  /* 0x000051430600b986 */ /* 0x0001e2000c101124 */
[----:B------:R-:W-:Y:S05]  /*3960*/  @P4 BRA `(.L_x_125) ;  /* 0x00000000000c4947 */ /* 0x000fea0003800000 */
[----:B------:R-:W5:Y:S02]  /*3970*/  LDG.E.U8 R156, desc[UR36][R8.64+0x58] ;  /* 0x00005824089c7981 */ /* 0x000f64000c1e1100 */
[----:B-----5:R-:W-:-:S05]  /*3980*/  PRMT R12, R156, 0x8880, RZ ;  /* 0x000088809c0c7816 */ /* 0x020fca00000000ff */
[----:B------:R-:W-:-:S07]  /*3990*/  IMAD R3, R12, R155, RZ ;  /* 0x0000009b0c037224 */ /* 0x000fce00078e02ff */
.L_x_125:
[----:B------:R-:W-:Y:S05]  /*39a0*/  BSYNC B1 ;  /* 0x0000000000017941 */ /* 0x000fea0003800000 */
.L_x_124:
        /* <DEDUP_REMOVED lines=10> */
.L_x_127:
[----:B------:R-:W-:Y:S05]  /*3a50*/  BSYNC B1 ;  /* 0x0000000000017941 */ /* 0x000fea0003800000 */
.L_x_126:
[----:B------:R-:W-:Y:S01]  /*3a60*/  @!P2 IMAD R69, R69, R154, R3 ;  /* 0x0000009a4545a224 */ /* 0x000fe200078e0203 */
[----:B------:R-:W-:Y:S04]  /*3a70*/  BSSY B1, `(.L_x_128) ;  /* 0x0000006000017945 */ /* 0x000fe80003800000 */
[----:B------:R0:W-:Y:S01]  /*3a80*/  @!P2 STG.E.U8 desc[UR36][R4.64+0x59], R69 ;  /* 0x000059450400a986 */ /* 0x0001e2000c101124 */
[----:B------:R-:W-:Y:S05]  /*3a90*/  @P3 BRA `(.L_x_129) ;  /* 0x00000000000c3947 */ /* 0x000fea0003800000 */
[----:B------:R-:W5:Y:S02]  /*3aa0*/  LDG.E.U8 R156, desc[UR36][R10.64+0x58] ;  /* 0x000058240a9c7981 */ /* 0x000f64000c1e1100 */
[----:B-----5:R-:W-:-:S05]  /*3ab0*/  PRMT R12, R156, 0x8880, RZ ;  /* 0x000088809c0c7816 */ /* 0x020fca00000000ff */
[----:B------:R-:W-:-:S07]  /*3ac0*/  IMAD R3, R12, R155, RZ ;  /* 0x0000009b0c037224 */ /* 0x000fce00078e02ff */
.L_x_129:
[----:B------:R-:W-:Y:S05]  /*3ad0*/  BSYNC B1 ;  /* 0x0000000000017941 */ /* 0x000fea0003800000 */
.L_x_128:
[----:B-1----:R-:W-:Y:S01]  /*3ae0*/  @!P3 IMAD R13, R70, R154, R3 ;  /* 0x0000009a460db224 */ /* 0x002fe200078e0203 */
[----:B------:R-:W-:Y:S04]  /*3af0*/  BSSY B1, `(.L_x_130) ;  /* 0x0000006000017945 */ /* 0x000fe80003800000 */
[----:B------:R1:W-:Y:S01]  /*3b00*/  @!P3 STG.E.U8 desc[UR36][R6.64+0x58], R13 ;  /* 0x0000580d0600b986 */ /* 0x0003e2000c101124 */
[----:B------:R-:W-:Y:S05]  /*3b10*/  @P4 BRA `(.L_x_131) ;  /* 0x00000000000c4947 */ /* 0x000fea0003800000 */
[----:B------:R-:W5:Y:S02]  /*3b20*/  LDG.E.U8 R156, desc[UR36][R10.64+0x59] ;  /* 0x000059240a9c7981 */ /* 0x000f64000c1e1100 */
[----:B-----5:R-:W-:-:S05]  /*3b30*/  PRMT R12, R156, 0x8880, RZ ;  /* 0x000088809c0c7816 */ /* 0x020fca00000000ff */
[----:B------:R-:W-:-:S07]  /*3b40*/  IMAD R3, R12, R155, RZ ;  /* 0x0000009b0c037224 */ /* 0x000fce00078e02ff */
.L_x_131:
[----:B------:R-:W-:Y:S05]  /*3b50*/  BSYNC B1 ;  /* 0x0000000000017941 */ /* 0x000fea0003800000 */
.L_x_130:
        /* <DEDUP_REMOVED lines=10> */
.L_x_133:
[----:B------:R-:W-:Y:S05]  /*3c00*/  BSYNC B1 ;  /* 0x0000000000017941 */ /* 0x000fea0003800000 */
.L_x_132:
[----:B-1----:R-:W-:Y:S01]  /*3c10*/  @!P2 IMAD R13, R72, R154, R3 ;  /* 0x0000009a480da224 */ /* 0x002fe200078e0203 */
[----:B------:R-:W-:Y:S04]  /*3c20*/  BSSY B1, `(.L_x_134) ;  /* 0x0000006000017945 */ /* 0x000fe80003800000 */
[----:B------:R1:W-:Y:S01]  /*3c30*/  @!P2 STG.E.U8 desc[UR36][R4.64+0x60], R13 ;  /* 0x0000600d0400a986 */ /* 0x0003e2000c101124 */
[----:B------:R-:W-:Y:S05]  /*3c40*/  @P3 BRA `(.L_x_135) ;  /* 0x00000000000c3947 */ /* 0x000fea0003800000 */
[----:B------:R-:W5:Y:S02]  /*3c50*/  LDG.E.U8 R156, desc[UR36][R8.64+0x61] ;  /* 0x00006124089c7981 */ /* 0x000f64000c1e1100 */
[----:B-----5:R-:W-:-:S05]  /*3c60*/  PRMT R12, R156, 0x8880, RZ ;  /* 0x000088809c0c7816 */ /* 0x020fca00000000ff */
[----:B------:R-:W-:-:S07]  /*3c70*/  IMAD R3, R12, R155, RZ ;  /* 0x0000009b0c037224 */ /* 0x000fce00078e02ff */
.L_x_135:
[----:B------:R-:W-:Y:S05]  /*3c80*/  BSYNC B1 ;  /* 0x0000000000017941 */ /* 0x000fea0003800000 */
.L_x_134:
[----:B------:R-:W-:Y:S01]  /*3c90*/  @!P3 IMAD R73, R73, R154, R3 ;  /* 0x0000009a4949b224 */ /* 0x000fe200078e0203 */
[----:B------:R-:W-:Y:S04]  /*3ca0*/  BSSY B1, `(.L_x_136) ;  /* 0x0000006000017945 */ /* 0x000fe80003800000 */
[----:B------:R0:W-:Y:S01]  /*3cb0*/  @!P3 STG.E.U8 desc[UR36][R4.64+0x61], R73 ;  /* 0x000061490400b986 */ /* 0x0001e2000c101124 */
[----:B------:R-:W-:Y:S05]  /*3cc0*/  @P4 BRA `(.L_x_137) ;  /* 0x00000000000c4947 */ /* 0x000fea0003800000 */
[----:B------:R-:W5:Y:S02]  /*3cd0*/  LDG.E.U8 R156, desc[UR36][R10.64+0x60] ;  /* 0x000060240a9c7981 */ /* 0x000f64000c1e1100 */
[----:B-----5:R-:W-:-:S05]  /*3ce0*/  PRMT R12, R156, 0x8880, RZ ;  /* 0x000088809c0c7816 */ /* 0x020fca00000000ff */
[----:B------:R-:W-:-:S07]  /*3cf0*/  IMAD R3, R12, R155, RZ ;  /* 0x0000009b0c037224 */ /* 0x000fce00078e02ff */
.L_x_137:
[----:B------:R-:W-:Y:S05]  /*3d00*/  BSYNC B1 ;  /* 0x0000000000017941 */ /* 0x000fea0003800000 */
.L_x_136:
        /* <DEDUP_REMOVED lines=10> */
.L_x_139:
[----:B------:R-:W-:Y:S05]  /*3db0*/  BSYNC B1 ;  /* 0x0000000000017941 */ /* 0x000fea0003800000 */
.L_x_138:
[----:B------:R-:W-:Y:S01]  /*3dc0*/  @!P2 IMAD R75, R75, R154, R3 ;  /* 0x0000009a4b4ba224 */ /* 0x000fe200078e0203 */
[----:B------:R-:W-:Y:S04]  /*3dd0*/  BSSY B1, `(.L_x_140) ;  /* 0x0000006000017945 */ /* 0x000fe80003800000 */
[----:B------:R0:W-:Y:S01]  /*3de0*/  @!P2 STG.E.U8 desc[UR36][R6.64+0x61], R75 ;  /* 0x0000614b0600a986 */ /* 0x0001e2000c101124 */
[----:B------:R-:W-:Y:S05]  /*3df0*/  @P3 BRA `(.L_x_141) ;  /* 0x00000000000c3947 */ /* 0x000fea0003800000 */
[----:B------:R-:W5:Y:S02]  /*3e00*/  LDG.E.U8 R156, desc[UR36][R8.64+0x68] ;  /* 0x00006824089c7981 */ /* 0x000f64000c1e1100 */
[----:B-----5:R-:W-:-:S05]  /*3e10*/  PRMT R12, R156, 0x8880, RZ ;  /* 0x000088809c0c7816 */ /* 0x020fca00000000ff */
[----:B------:R-:W-:-:S07]  /*3e20*/  IMAD R3, R12, R155, RZ ;  /* 0x0000009b0c037224 */ /* 0x000fce00078e02ff */
.L_x_141:
[----:B------:R-:W-:Y:S05]  /*3e30*/  BSYNC B1 ;  /* 0x0000000000017941 */ /* 0x000fea0003800000 */
.L_x_140:
[----:B-1----:R-:W-:Y:S01]  /*3e40*/  @!P3 IMAD R13, R76, R154, R3 ;  /* 0x0000009a4c0db224 */ /* 0x002fe200078e0203 */
[----:B------:R-:W-:Y:S04]  /*3e50*/  BSSY B1, `(.L_x_142) ;  /* 0x0000006000017945 */ /* 0x000fe80003800000 */
[----:B------:R1:W-:Y:S01]  /*3e60*/  @!P3 STG.E.U8 desc[UR36][R4.64+0x68], R13 ;  /* 0x0000680d0400b986 */ /* 0x0003e2000c101124 */
[----:B------:R-:W-:Y:S05]  /*3e70*/  @P4 BRA `(.L_x_143) ;  /* 0x00000000000c4947 */ /* 0x000fea0003800000 */
[----:B------:R-:W5:Y:S02]  /*3e80*/  LDG.E.U8 R156, desc[UR36][R8.64+0x69] ;  /* 0x00006924089c7981 */ /* 0x000f64000c1e1100 */
[----:B-----5:R-:W-:-:S05]  /*3e90*/  PRMT R12, R156, 0x8880, RZ ;  /* 0x000088809c0c7816 */ /* 0x020fca00000000ff */
[----:B------:R-:W-:-:S07]  /*3ea0*/  IMAD R3, R12, R155, RZ ;  /* 0x0000009b0c037224 */ /* 0x000fce00078e02ff */
.L_x_143:
[----:B------:R-:W-:Y:S05]  /*3eb0*/  BSYNC B1 ;  /* 0x0000000000017941 */ /* 0x000fea0003800000 */
.L_x_142:
        /* <DEDUP_REMOVED lines=10> */
.L_x_145:
[----:B------:R-:W-:Y:S05]  /*3f60*/  BSYNC B1 ;  /* 0x0000000000017941 */ /* 0x000fea0003800000 */
.L_x_144:
[----:B-1----:R-:W-:Y:S01]  /*3f70*/  @!P2 IMAD R13, R78, R154, R3 ;  /* 0x0000009a4e0da224 */ /* 0x002fe200078e0203 */
[----:B------:R-:W-:Y:S04]  /*3f80*/  BSSY B1, `(.L_x_146) ;  /* 0x0000006000017945 */ /* 0x000fe80003800000 */
[----:B------:R1:W-:Y:S01]  /*3f90*/  @!P2 STG.E.U8 desc[UR36][R6.64+0x68], R13 ;  /* 0x0000680d0600a986 */ /* 0x0003e2000c101124 */
[----:B------:R-:W-:Y:S05]  /*3fa0*/  @P3 BRA `(.L_x_147) ;  /* 0x00000000000c3947 */ /* 0x000fea0003800000 */
[----:B------:R-:W5:Y:S02]  /*3fb0*/  LDG.E.U8 R156, desc[UR36][R10.64+0x69] ;  /* 0x000069240a9c7981 */ /* 0x000f64000c1e1100 */
[----:B-----5:R-:W-:-:S05]  /*3fc0*/  PRMT R12, R156, 0x8880, RZ ;  /* 0x000088809c0c7816 */ /* 0x020fca00000000ff */
[----:B------:R-:W-:-:S07]  /*3fd0*/  IMAD R3, R12, R155, RZ ;  /* 0x0000009b0c037224 */ /* 0x000fce00078e02ff */
.L_x_147:
[----:B------:R-:W-:Y:S05]  /*3fe0*/  BSYNC B1 ;  /* 0x0000000000017941 */ /* 0x000fea0003800000 */
.L_x_146:
[----:B------:R-:W-:Y:S01]  /*3ff0*/  @!P3 IMAD R79, R79, R154, R3 ;  /* 0x0000009a4f4fb224 */ /* 0x000fe200078e0203 */
[----:B------:R-:W-:Y:S04]  /*4000*/  BSSY B1, `(.L_x_148) ;  /* 0x0000006000017945 */ /* 0x000fe80003800000 */
[----:B------:R0:W-:Y:S01]  /*4010*/  @!P3 STG.E.U8 desc[UR36][R6.64+0x69], R79 ;  /* 0x0000694f0600b986 */ /* 0x0001e2000c101124 */
[----:B------:R-:W-:Y:S05]  /*4020*/  @P4 BRA `(.L_x_149) ;  /* 0x00000000000c4947 */ /* 0x000fea0003800000 */
[----:B------:R-:W5:Y:S02]  /*4030*/  LDG.E.U8 R156, desc[UR36][R8.64+0x70] ;  /* 0x00007024089c7981 */ /* 0x000f64000c1e1100 */
[----:B-----5:R-:W-:-:S05]  /*4040*/  PRMT R12, R156, 0x8880, RZ ;  /* 0x000088809c0c7816 */ /* 0x020fca00000000ff */
[----:B------:R-:W-:-:S07]  /*4050*/  IMAD R3, R12, R155, RZ ;  /* 0x0000009b0c037224 */ /* 0x000fce00078e02ff */
.L_x_149:
[----:B------:R-:W-:Y:S05]  /*4060*/  BSYNC B1 ;  /* 0x0000000000017941 */ /* 0x000fea0003800000 */
.L_x_148:
        /* <DEDUP_REMOVED lines=10> */
.L_x_151:
[----:B------:R-:W-:Y:S05]  /*4110*/  BSYNC B1 ;  /* 0x0000000000017941 */ /* 0x000fea0003800000 */
.L_x_150:
[----:B------:R-:W-:Y:S01]  /*4120*/  @!P2 IMAD R81, R81, R154, R3 ;  /* 0x0000009a5151a224 */ /* 0x000fe200078e0203 */
[----:B------:R-:W-:Y:S04]  /*4130*/  BSSY B1, `(.L_x_152) ;  /* 0x0000006000017945 */ /* 0x000fe80003800000 */
[----:B------:R0:W-:Y:S01]  /*4140*/  @!P2 STG.E.U8 desc[UR36][R4.64+0x71], R81 ;  /* 0x000071510400a986 */ /* 0x0001e2000c101124 */
[----:B------:R-:W-:Y:S05]  /*4150*/  @P3 BRA `(.L_x_153) ;  /* 0x00000000000c3947 */ /* 0x000fea0003800000 */
[----:B------:R-:W5:Y:S02]  /*4160*/  LDG.E.U8 R156, desc[UR36][R10.64+0x70] ;  /* 0x000070240a9c7981 */ /* 0x000f64000c1e1100 */
[----:B-----5:R-:W-:-:S05]  /*4170*/  PRMT R12, R156, 0x8880, RZ ;  /* 0x000088809c0c7816 */ /* 0x020fca00000000ff */
[----:B------:R-:W-:-:S07]  /*4180*/  IMAD R3, R12, R155, RZ ;  /* 0x0000009b0c037224 */ /* 0x000fce00078e02ff */
.L_x_153:
[----:B------:R-:W-:Y:S05]  /*4190*/  BSYNC B1 ;  /* 0x0000000000017941 */ /* 0x000fea0003800000 */
.L_x_152:
[----:B-1----:R-:W-:Y:S01]  /*41a0*/  @!P3 IMAD R13, R82, R154, R3 ;  /* 0x0000009a520db224 */ /* 0x002fe200078e0203 */
[----:B------:R-:W-:Y:S04]  /*41b0*/  BSSY B1, `(.L_x_154) ;  /* 0x0000006000017945 */ /* 0x000fe80003800000 */
[----:B------:R1:W-:Y:S01]  /*41c0*/  @!P3 STG.E.U8 desc[UR36][R6.64+0x70], R13 ;  /* 0x0000700d0600b986 */ /* 0x0003e2000c101124 */
[----:B------:R-:W-:Y:S05]  /*41d0*/  @P4 BRA `(.L_x_155) ;  /* 0x00000000000c4947 */ /* 0x000fea0003800000 */
[----:B------:R-:W5:Y:S02]  /*41e0*/  LDG.E.U8 R156, desc[UR36][R10.64+0x71] ;  /* 0x000071240a9c7981 */ /* 0x000f64000c1e1100 */
[----:B-----5:R-:W-:-:S05]  /*41f0*/  PRMT R12, R156, 0x8880, RZ ;  /* 0x000088809c0c7816 */ /* 0x020fca00000000ff */
[----:B------:R-:W-:-:S07]  /*4200*/  IMAD R3, R12, R155, RZ ;  /* 0x0000009b0c037224 */ /* 0x000fce00078e02ff */
.L_x_155:
[----:B------:R-:W-:Y:S05]  /*4210*/  BSYNC B1 ;  /* 0x0000000000017941 */ /* 0x000fea0003800000 */
.L_x_154:
        /* <DEDUP_REMOVED lines=10> */
.L_x_157:
[----:B------:R-:W-:Y:S05]  /*42c0*/  BSYNC B1 ;  /* 0x0000000000017941 */ /* 0x000fea0003800000 */
.L_x_156:
[----:B-1----:R-:W-:Y:S01]  /*42d0*/  @!P2 IMAD R13, R84, R154, R3 ;  /* 0x0000009a540da224 */ /* 0x002fe200078e0203 */
[----:B------:R-:W-:Y:S04]  /*42e0*/  BSSY B1, `(.L_x_158) ;  /* 0x0000006000017945 */ /* 0x000fe80003800000 */
[----:B------:R1:W-:Y:S01]  /*42f0*/  @!P2 STG.E.U8 desc[UR36][R4.64+0x78], R13 ;  /* 0x0000780d0400a986 */ /* 0x0003e2000c101124 */
[----:B------:R-:W-:Y:S05]  /*4300*/  @P3 BRA `(.L_x_159) ;  /* 0x00000000000c3947 */ /* 0x000fea0003800000 */
[----:B------:R-:W5:Y:S02]  /*4310*/  LDG.E.U8 R156, desc[UR36][R8.64+0x79] ;  /* 0x00007924089c7981 */ /* 0x000f64000c1e1100 */
[----:B-----5:R-:W-:-:S05]  /*4320*/  PRMT R12, R156, 0x8880, RZ ;  /* 0x000088809c0c7816 */ /* 0x020fca00000000ff */
[----:B------:R-:W-:-:S07]  /*4330*/  IMAD R3, R12, R155, RZ ;  /* 0x0000009b0c037224 */ /* 0x000fce00078e02ff */
.L_x_159:
[----:B------:R-:W-:Y:S05]  /*4340*/  BSYNC B1 ;  /* 0x0000000000017941 */ /* 0x000fea0003800000 */
.L_x_158:
[----:B------:R-:W-:Y:S01]  /*4350*/  @!P3 IMAD R85, R85, R154, R3 ;  /* 0x0000009a5555b224 */ /* 0x000fe200078e0203 */
[----:B------:R-:W-:Y:S04]  /*4360*/  BSSY B1, `(.L_x_160) ;  /* 0x0000006000017945 */ /* 0x000fe80003800000 */
[----:B------:R0:W-:Y:S01]  /*4370*/  @!P3 STG.E.U8 desc[UR36][R4.64+0x79], R85 ;  /* 0x000079550400b986 */ /* 0x0001e2000c101124 */
[----:B------:R-:W-:Y:S05]  /*4380*/  @P4 BRA `(.L_x_161) ;  /* 0x00000000000c4947 */ /* 0x000fea0003800000 */
[----:B------:R-:W5:Y:S02]  /*4390*/  LDG.E.U8 R156, desc[UR36][R10.64+0x78] ;  /* 0x000078240a9c7981 */ /* 0x000f64000c1e1100 */
[----:B-----5:R-:W-:-:S05]  /*43a0*/  PRMT R12, R156, 0x8880, RZ ;  /* 0x000088809c0c7816 */ /* 0x020fca00000000ff */
[----:B------:R-:W-:-:S07]  /*43b0*/  IMAD R3, R12, R155, RZ ;  /* 0x0000009b0c037224 */ /* 0x000fce00078e02ff */
.L_x_161:
[----:B------:R-:W-:Y:S05]  /*43c0*/  BSYNC B1 ;  /* 0x0000000000017941 */ /* 0x000fea0003800000 */
.L_x_160:
        /* <DEDUP_REMOVED lines=10> */
.L_x_163:
[----:B------:R-:W-:Y:S05]  /*4470*/  BSYNC B1 ;  /* 0x0000000000017941 */ /* 0x000fea0003800000 */
.L_x_162:
[----:B------:R-:W-:Y:S01]  /*4480*/  @!P2 IMAD R87, R87, R154, R3 ;  /* 0x0000009a5757a224 */ /* 0x000fe200078e0203 */
[----:B------:R-:W-:Y:S04]  /*4490*/  BSSY B1, `(.L_x_164) ;  /* 0x0000006000017945 */ /* 0x000fe80003800000 */
[----:B------:R0:W-:Y:S01]  /*44a0*/  @!P2 STG.E.U8 desc[UR36][R6.64+0x79], R87 ;  /* 0x000079570600a986 */ /* 0x0001e2000c101124 */
[----:B------:R-:W-:Y:S05]  /*44b0*/  @P3 BRA `(.L_x_165) ;  /* 0x00000000000c3947 */ /* 0x000fea0003800000 */
[----:B------:R-:W5:Y:S02]  /*44c0*/  LDG.E.U8 R156, desc[UR36][R8.64+0x80] ;  /* 0x00008024089c7981 */ /* 0x000f64000c1e1100 */
[----:B-----5:R-:W-:-:S05]  /*44d0*/  PRMT R12, R156, 0x8880, RZ ;  /* 0x000088809c0c7816 */ /* 0x020fca00000000ff */
[----:B------:R-:W-:-:S07]  /*44e0*/  IMAD R3, R12, R155, RZ ;  /* 0x0000009b0c037224 */ /* 0x000fce00078e02ff */
.L_x_165:
[----:B------:R-:W-:Y:S05]  /*44f0*/  BSYNC B1 ;  /* 0x0000000000017941 */ /* 0x000fea0003800000 */
.L_x_164:
[----:B-1----:R-:W-:Y:S01]  /*4500*/  @!P3 IMAD R13, R88, R154, R3 ;  /* 0x0000009a580db224 */ /* 0x002fe200078e0203 */
[----:B------:R-:W-:Y:S04]  /*4510*/  BSSY B1, `(.L_x_166) ;  /* 0x0000006000017945 */ /* 0x000fe80003800000 */
[----:B------:R1:W-:Y:S01]  /*4520*/  @!P3 STG.E.U8 desc[UR36][R4.64+0x80], R13 ;  /* 0x0000800d0400b986 */ /* 0x0003e2000c101124 */
[----:B------:R-:W-:Y:S05]  /*4530*/  @P4 BRA `(.L_x_167) ;  /* 0x00000000000c4947 */ /* 0x000fea0003800000 */
[----:B------:R-:W5:Y:S02]  /*4540*/  LDG.E.U8 R156, desc[UR36][R8.64+0x81] ;  /* 0x00008124089c7981 */ /* 0x000f64000c1e1100 */
[----:B-----5:R-:W-:-:S05]  /*4550*/  PRMT R12, R156, 0x8880, RZ ;  /* 0x000088809c0c7816 */ /* 0x020fca00000000ff */
[----:B------:R-:W-:-:S07]  /*4560*/  IMAD R3, R12, R155, RZ ;  /* 0x0000009b0c037224 */ /* 0x000fce00078e02ff */
.L_x_167:
[----:B------:R-:W-:Y:S05]  /*4570*/  BSYNC B1 ;  /* 0x0000000000017941 */ /* 0x000fea0003800000 */
.L_x_166:
        /* <DEDUP_REMOVED lines=10> */
.L_x_169:
[----:B------:R-:W-:Y:S05]  /*4620*/  BSYNC B1 ;  /* 0x0000000000017941 */ /* 0x000fea0003800000 */
.L_x_168:
[----:B-1----:R-:W-:Y:S01]  /*4630*/  @!P2 IMAD R13, R90, R154, R3 ;  /* 0x0000009a5a0da224 */ /* 0x002fe200078e0203 */
[----:B------:R-:W-:Y:S04]  /*4640*/  BSSY B1, `(.L_x_170) ;  /* 0x0000006000017945 */ /* 0x000fe80003800000 */
[----:B------:R1:W-:Y:S01]  /*4650*/  @!P2 STG.E.U8 desc[UR36][R6.64+0x80], R13 ;  /* 0x0000800d0600a986 */ /* 0x0003e2000c101124 */
[----:B------:R-:W-:Y:S05]  /*4660*/  @P3 BRA `(.L_x_171) ;  /* 0x00000000000c3947 */ /* 0x000fea0003800000 */
[----:B------:R-:W5:Y:S02]  /*4670*/  LDG.E.U8 R156, desc[UR36][R10.64+0x81] ;  /* 0x000081240a9c7981 */ /* 0x000f64000c1e1100 */
[----:B-----5:R-:W-:-:S05]  /*4680*/  PRMT R12, R156, 0x8880, RZ ;  /* 0x000088809c0c7816 */ /* 0x020fca00000000ff */
[----:B------:R-:W-:-:S07]  /*4690*/  IMAD R3, R12, R155, RZ ;  /* 0x0000009b0c037224 */ /* 0x000fce00078e02ff */
.L_x_171:
[----:B------:R-:W-:Y:S05]  /*46a0*/  BSYNC B1 ;  /* 0x0000000000017941 */ /* 0x000fea0003800000 */
.L_x_170:
[----:B------:R-:W-:Y:S01]  /*46b0*/  @!P3 IMAD R91, R91, R154, R3 ;  /* 0x0000009a5b5bb224 */ /* 0x000fe200078e0203 */
[----:B------:R-:W-:Y:S04]  /*46c0*/  BSSY B1, `(.L_x_172) ;  /* 0x0000006000017945 */ /* 0x000fe80003800000 */
[----:B------:R0:W-:Y:S01]  /*46d0*/  @!P3 STG.E.U8 desc[UR36][R6.64+0x81], R91 ;  /* 0x0000815b0600b986 */ /* 0x0001e2000c101124 */
[----:B------:R-:W-:Y:S05]  /*46e0*/  @P4 BRA `(.L_x_173) ;  /* 0x00000000000c4947 */ /* 0x000fea0003800000 */
[----:B------:R-:W5:Y:S02]  /*46f0*/  LDG.E.U8 R156, desc[UR36][R8.64+0x88] ;  /* 0x00008824089c7981 */ /* 0x000f64000c1e1100 */
[----:B-----5:R-:W-:-:S05]  /*4700*/  PRMT R12, R156, 0x8880, RZ ;  /* 0x000088809c0c7816 */ /* 0x020fca00000000ff */
[----:B------:R-:W-:-:S07]  /*4710*/  IMAD R3, R12, R155, RZ ;  /* 0x0000009b0c037224 */ /* 0x000fce00078e02ff */
.L_x_173:
[----:B------:R-:W-:Y:S05]  /*4720*/  BSYNC B1 ;  /* 0x0000000000017941 */ /* 0x000fea0003800000 */
.L_x_172:
        /* <DEDUP_REMOVED lines=10> */
.L_x_175:
[----:B------:R-:W-:Y:S05]  /*47d0*/  BSYNC B1 ;  /* 0x0000000000017941 */ /* 0x000fea0003800000 */
.L_x_174:
[----:B------:R-:W-:Y:S01]  /*47e0*/  @!P2 IMAD R93, R93, R154, R3 ;  /* 0x0000009a5d5da224 */ /* 0x000fe200078e0203 */
[----:B------:R-:W-:Y:S04]  /*47f0*/  BSSY B1, `(.L_x_176) ;  /* 0x0000006000017945 */ /* 0x000fe80003800000 */
[----:B------:R0:W-:Y:S01]  /*4800*/  @!P2 STG.E.U8 desc[UR36][R4.64+0x89], R93 ;  /* 0x0000895d0400a986 */ /* 0x0001e2000c101124 */
[----:B------:R-:W-:Y:S05]  /*4810*/  @P3 BRA `(.L_x_177) ;  /* 0x00000000000c3947 */ /* 0x000fea0003800000 */
[----:B------:R-:W5:Y:S02]  /*4820*/  LDG.E.U8 R156, desc[UR36][R10.64+0x88] ;  /* 0x000088240a9c7981 */ /* 0x000f64000c1e1100 */
[----:B-----5:R-:W-:-:S05]  /*4830*/  PRMT R12, R156, 0x8880, RZ ;  /* 0x000088809c0c7816 */ /* 0x020fca00000000ff */
[----:B------:R-:W-:-:S07]  /*4840*/  IMAD R3, R12, R155, RZ ;  /* 0x0000009b0c037224 */ /* 0x000fce00078e02ff */
.L_x_177:
[----:B------:R-:W-:Y:S05]  /*4850*/  BSYNC B1 ;  /* 0x0000000000017941 */ /* 0x000fea0003800000 */
.L_x_176:
[----:B-1----:R-:W-:Y:S01]  /*4860*/  @!P3 IMAD R13, R94, R154, R3 ;  /* 0x0000009a5e0db224 */ /* 0x002fe200078e0203 */
[----:B------:R-:W-:Y:S04]  /*4870*/  BSSY B1, `(.L_x_178) ;  /* 0x0000006000017945 */ /* 0x000fe80003800000 */
[----:B------:R1:W-:Y:S01]  /*4880*/  @!P3 STG.E.U8 desc[UR36][R6.64+0x88], R13 ;  /* 0x0000880d0600b986 */ /* 0x0003e2000c101124 */
[----:B------:R-:W-:Y:S05]  /*4890*/  @P4 BRA `(.L_x_179) ;  /* 0x00000000000c4947 */ /* 0x000fea0003800000 */
[----:B------:R-:W5:Y:S02]  /*48a0*/  LDG.E.U8 R156, desc[UR36][R10.64+0x89] ;  /* 0x000089240a9c7981 */ /* 0x000f64000c1e1100 */
[----:B-----5:R-:W-:-:S05]  /*48b0*/  PRMT R12, R156, 0x8880, RZ ;  /* 0x000088809c0c7816 */ /* 0x020fca00000000ff */
[----:B------:R-:W-:-:S07]  /*48c0*/  IMAD R3, R12, R155, RZ ;  /* 0x0000009b0c037224 */ /* 0x000fce00078e02ff */
.L_x_179:
[----:B------:R-:W-:Y:S05]  /*48d0*/  BSYNC B1 ;  /* 0x0000000000017941 */ /* 0x000fea0003800000 */
.L_x_178:
        /* <DEDUP_REMOVED lines=10> */
.L_x_181:
[----:B------:R-:W-:Y:S05]  /*4980*/  BSYNC B1 ;  /* 0x0000000000017941 */ /* 0x000fea0003800000 */
.L_x_180:
[----:B-1----:R-:W-:Y:S01]  /*4990*/  @!P2 IMAD R13, R96, R154, R3 ;  /* 0x0000009a600da224 */ /* 0x002fe200078e0203 */
[----:B------:R-:W-:Y:S04]  /*49a0*/  BSSY B1, `(.L_x_182) ;  /* 0x0000006000017945 */ /* 0x000fe80003800000 */
[----:B------:R1:W-:Y:S01]  /*49b0*/  @!P2 STG.E.U8 desc[UR36][R4.64+0x90], R13 ;  /* 0x0000900d0400a986 */ /* 0x0003e2000c101124 */
[----:B------:R-:W-:Y:S05]  /*49c0*/  @P3 BRA `(.L_x_183) ;  /* 0x00000000000c3947 */ /* 0x000fea0003800000 */
[----:B------:R-:W5:Y:S02]  /*49d0*/  LDG.E.U8 R156, desc[UR36][R8.64+0x91] ;  /* 0x00009124089c7981 */ /* 0x000f64000c1e1100 */
[----:B-----5:R-:W-:-:S05]  /*49e0*/  PRMT R12, R156, 0x8880, RZ ;  /* 0x000088809c0c7816 */ /* 0x020fca00000000ff */
[----:B------:R-:W-:-:S07]  /*49f0*/  IMAD R3, R12, R155, RZ ;  /* 0x0000009b0c037224 */ /* 0x000fce00078e02ff */
.L_x_183:
[----:B------:R-:W-:Y:S05]  /*4a00*/  BSYNC B1 ;  /* 0x0000000000017941 */ /* 0x000fea0003800000 */
.L_x_182:
[----:B------:R-:W-:Y:S01]  /*4a10*/  @!P3 IMAD R97, R97, R154, R3 ;  /* 0x0000009a6161b224 */ /* 0x000fe200078e0203 */
[----:B------:R-:W-:Y:S04]  /*4a20*/  BSSY B1, `(.L_x_184) ;  /* 0x0000006000017945 */ /* 0x000fe80003800000 */
[----:B------:R0:W-:Y:S01]  /*4a30*/  @!P3 STG.E.U8 desc[UR36][R4.64+0x91], R97 ;  /* 0x000091610400b986 */ /* 0x0001e2000c101124 */
[----:B------:R-:W-:Y:S05]  /*4a40*/  @P4 BRA `(.L_x_185) ;  /* 0x00000000000c4947 */ /* 0x000fea0003800000 */
[----:B------:R-:W5:Y:S02]  /*4a50*/  LDG.E.U8 R156, desc[UR36][R10.64+0x90] ;  /* 0x000090240a9c7981 */ /* 0x000f64000c1e1100 */
[----:B-----5:R-:W-:-:S05]  /*4a60*/  PRMT R12, R156, 0x8880, RZ ;  /* 0x000088809c0c7816 */ /* 0x020fca00000000ff */
[----:B------:R-:W-:-:S07]  /*4a70*/  IMAD R3, R12, R155, RZ ;  /* 0x0000009b0c037224 */ /* 0x000fce00078e02ff */
.L_x_185:
[----:B------:R-:W-:Y:S05]  /*4a80*/  BSYNC B1 ;  /* 0x0000000000017941 */ /* 0x000fea0003800000 */
.L_x_184:
        /* <DEDUP_REMOVED lines=10> */
.L_x_187:
[----:B------:R-:W-:Y:S05]  /*4b30*/  BSYNC B1 ;  /* 0x0000000000017941 */ /* 0x000fea0003800000 */
.L_x_186:
[----:B------:R-:W-:Y:S01]  /*4b40*/  @!P2 IMAD R99, R99, R154, R3 ;  /* 0x0000009a6363a224 */ /* 0x000fe200078e0203 */
[----:B------:R-:W-:Y:S04]  /*4b50*/  BSSY B1, `(.L_x_188) ;  /* 0x0000006000017945 */ /* 0x000fe80003800000 */
[----:B------:R0:W-:Y:S01]  /*4b60*/  @!P2 STG.E.U8 desc[UR36][R6.64+0x91], R99 ;  /* 0x000091630600a986 */ /* 0x0001e2000c101124 */
[----:B------:R-:W-:Y:S05]  /*4b70*/  @P3 BRA `(.L_x_189) ;  /* 0x00000000000c3947 */ /* 0x000fea0003800000 */
[----:B------:R-:W5:Y:S02]  /*4b80*/  LDG.E.U8 R156, desc[UR36][R8.64+0x98] ;  /* 0x00009824089c7981 */ /* 0x000f64000c1e1100 */
[----:B-----5:R-:W-:-:S05]  /*4b90*/  PRMT R12, R156, 0x8880, RZ ;  /* 0x000088809c0c7816 */ /* 0x020fca00000000ff */
[----:B------:R-:W-:-:S07]  /*4ba0*/  IMAD R3, R12, R155, RZ ;  /* 0x0000009b0c037224 */ /* 0x000fce00078e02ff */
.L_x_189:
[----:B------:R-:W-:Y:S05]  /*4bb0*/  BSYNC B1 ;  /* 0x0000000000017941 */ /* 0x000fea0003800000 */
.L_x_188:
[----:B-1----:R-:W-:Y:S01]  /*4bc0*/  @!P3 IMAD R13, R100, R154, R3 ;  /* 0x0000009a640db224 */ /* 0x002fe200078e0203 */
[----:B------:R-:W-:Y:S04]  /*4bd0*/  BSSY B1, `(.L_x_190) ;  /* 0x0000006000017945 */ /* 0x000fe80003800000 */
[----:B------:R1:W-:Y:S01]  /*4be0*/  @!P3 STG.E.U8 desc[UR36][R4.64+0x98], R13 ;  /* 0x0000980d0400b986 */ /* 0x0003e2000c101124 */
[----:B------:R-:W-:Y:S05]  /*4bf0*/  @P4 BRA `(.L_x_191) ;  /* 0x00000000000c4947 */ /* 0x000fea0003800000 */
[----:B------:R-:W5:Y:S02]  /*4c00*/  LDG.E.U8 R156, desc[UR36][R8.64+0x99] ;  /* 0x00009924089c7981 */ /* 0x000f64000c1e1100 */
[----:B-----5:R-:W-:-:S05]  /*4c10*/  PRMT R12, R156, 0x8880, RZ ;  /* 0x000088809c0c7816 */ /* 0x020fca00000000ff */
[----:B------:R-:W-:-:S07]  /*4c20*/  IMAD R3, R12, R155, RZ ;  /* 0x0000009b0c037224 */ /* 0x000fce00078e02ff */
.L_x_191:
[----:B------:R-:W-:Y:S05]  /*4c30*/  BSYNC B1 ;  /* 0x0000000000017941 */ /* 0x000fea0003800000 */
.L_x_190:
        /* <DEDUP_REMOVED lines=10> */
.L_x_193:
[----:B------:R-:W-:Y:S05]  /*4ce0*/  BSYNC B1 ;  /* 0x0000000000017941 */ /* 0x000fea0003800000 */
.L_x_192:
[----:B-1----:R-:W-:Y:S01]  /*4cf0*/  @!P2 IMAD R13, R102, R154, R3 ;  /* 0x0000009a660da224 */ /* 0x002fe200078e0203 */
[----:B------:R-:W-:Y:S04]  /*4d00*/  BSSY B1, `(.L_x_194) ;  /* 0x0000006000017945 */ /* 0x000fe80003800000 */
[----:B------:R1:W-:Y:S01]  /*4d10*/  @!P2 STG.E.U8 desc[UR36][R6.64+0x98], R13 ;  /* 0x0000980d0600a986 */ /* 0x0003e2000c101124 */
[----:B------:R-:W-:Y:S05]  /*4d20*/  @P3 BRA `(.L_x_195) ;  /* 0x00000000000c3947 */ /* 0x000fea0003800000 */
[----:B------:R-:W5:Y:S02]  /*4d30*/  LDG.E.U8 R156, desc[UR36][R10.64+0x99] ;  /* 0x000099240a9c7981 */ /* 0x000f64000c1e1100 */
[----:B-----5:R-:W-:-:S05]  /*4d40*/  PRMT R12, R156, 0x8880, RZ ;  /* 0x000088809c0c7816 */ /* 0x020fca00000000ff */
[----:B------:R-:W-:-:S07]  /*4d50*/  IMAD R3, R12, R155, RZ ;  /* 0x0000009b0c037224 */ /* 0x000fce00078e02ff */
.L_x_195:
[----:B------:R-:W-:Y:S05]  /*4d60*/  BSYNC B1 ;  /* 0x0000000000017941 */ /* 0x000fea0003800000 */
.L_x_194:
[----:B------:R-:W-:Y:S01]  /*4d70*/  @!P3 IMAD R103, R103, R154, R3 ;  /* 0x0000009a6767b224 */ /* 0x000fe200078e0203 */
[----:B------:R-:W-:Y:S04]  /*4d80*/  BSSY B1, `(.L_x_196) ;  /* 0x0000006000017945 */ /* 0x000fe80003800000 */
[----:B------:R0:W-:Y:S01]  /*4d90*/  @!P3 STG.E.U8 desc[UR36][R6.64+0x99], R103 ;  /* 0x000099670600b986 */ /* 0x0001e2000c101124 */
[----:B------:R-:W-:Y:S05]  /*4da0*/  @P4 BRA `(.L_x_197) ;  /* 0x00000000000c4947 */ /* 0x000fea0003800000 */
[----:B------:R-:W5:Y:S02]  /*4db0*/  LDG.E.U8 R156, desc[UR36][R8.64+0xa0] ;  /* 0x0000a024089c7981 */ /* 0x000f64000c1e1100 */
[----:B-----5:R-:W-:-:S05]  /*4dc0*/  PRMT R12, R156, 0x8880, RZ ;  /* 0x000088809c0c7816 */ /* 0x020fca00000000ff */
[----:B------:R-:W-:-:S07]  /*4dd0*/  IMAD R3, R12, R155, RZ ;  /* 0x0000009b0c037224 */ /* 0x000fce00078e02ff */
.L_x_197:
[----:B------:R-:W-:Y:S05]  /*4de0*/  BSYNC B1 ;  /* 0x0000000000017941 */ /* 0x000fea0003800000 */
.L_x_196:
        /* <DEDUP_REMOVED lines=10> */
.L_x_199:
[----:B------:R-:W-:Y:S05]  /*4e90*/  BSYNC B1 ;  /* 0x0000000000017941 */ /* 0x000fea0003800000 */
.L_x_198:
[----:B------:R-:W-:Y:S01]  /*4ea0*/  @!P2 IMAD R105, R105, R154, R3 ;  /* 0x0000009a6969a224 */ /* 0x000fe200078e0203 */
[----:B------:R-:W-:Y:S04]  /*4eb0*/  BSSY B1, `(.L_x_200) ;  /* 0x0000006000017945 */ /* 0x000fe80003800000 */
[----:B------:R0:W-:Y:S01]  /*4ec0*/  @!P2 STG.E.U8 desc[UR36][R4.64+0xa1], R105 ;  /* 0x0000a1690400a986 */ /* 0x0001e2000c101124 */
[----:B------:R-:W-:Y:S05]  /*4ed0*/  @P3 BRA `(.L_x_201) ;  /* 0x00000000000c3947 */ /* 0x000fea0003800000 */
[----:B------:R-:W5:Y:S02]  /*4ee0*/  LDG.E.U8 R156, desc[UR36][R10.64+0xa0] ;  /* 0x0000a0240a9c7981 */ /* 0x000f64000c1e1100 */
[----:B-----5:R-:W-:-:S05]  /*4ef0*/  PRMT R12, R156, 0x8880, RZ ;  /* 0x000088809c0c7816 */ /* 0x020fca00000000ff */
[----:B------:R-:W-:-:S07]  /*4f00*/  IMAD R3, R12, R155, RZ ;  /* 0x0000009b0c037224 */ /* 0x000fce00078e02ff */
.L_x_201:
[----:B------:R-:W-:Y:S05]  /*4f10*/  BSYNC B1 ;  /* 0x0000000000017941 */ /* 0x000fea0003800000 */
.L_x_200:
[----:B-1----:R-:W-:Y:S01]  /*4f20*/  @!P3 IMAD R13, R106, R154, R3 ;  /* 0x0000009a6a0db224 */ /* 0x002fe200078e0203 */
[----:B------:R-:W-:Y:S04]  /*4f30*/  BSSY B1, `(.L_x_202) ;  /* 0x0000006000017945 */ /* 0x000fe80003800000 */
[----:B------:R1:W-:Y:S01]  /*4f40*/  @!P3 STG.E.U8 desc[UR36][R6.64+0xa0], R13 ;  /* 0x0000a00d0600b986 */ /* 0x0003e2000c101124 */
[----:B------:R-:W-:Y:S05]  /*4f50*/  @P4 BRA `(.L_x_203) ;  /* 0x00000000000c4947 */ /* 0x000fea0003800000 */
[----:B------:R-:W5:Y:S02]  /*4f60*/  LDG.E.U8 R156, desc[UR36][R10.64+0xa1] ;  /* 0x0000a1240a9c7981 */ /* 0x000f64000c1e1100 */
[----:B-----5:R-:W-:-:S05]  /*4f70*/  PRMT R12, R156, 0x8880, RZ ;  /* 0x000088809c0c7816 */ /* 0x020fca00000000ff */
[----:B------:R-:W-:-:S07]  /*4f80*/  IMAD R3, R12, R155, RZ ;  /* 0x0000009b0c037224 */ /* 0x000fce00078e02ff */
.L_x_203:
[----:B------:R-:W-:Y:S05]  /*4f90*/  BSYNC B1 ;  /* 0x0000000000017941 */ /* 0x000fea0003800000 */
.L_x_202:
        /* <DEDUP_REMOVED lines=10> */
.L_x_205:
[----:B------:R-:W-:Y:S05]  /*5040*/  BSYNC B1 ;  /* 0x0000000000017941 */ /* 0x000fea0003800000 */
.L_x_204:
[----:B-1----:R-:W-:Y:S01]  /*5050*/  @!P2 IMAD R13, R108, R154, R3 ;  /* 0x0000009a6c0da224 */ /* 0x002fe200078e0203 */
[----:B------:R-:W-:Y:S04]  /*5060*/  BSSY B1, `(.L_x_206) ;  /* 0x0000006000017945 */ /* 0x000fe80003800000 */
[----:B------:R1:W-:Y:S01]  /*5070*/  @!P2 STG.E.U8 desc[UR36][R4.64+0xa8], R13 ;  /* 0x0000a80d0400a986 */ /* 0x0003e2000c101124 */
[----:B------:R-:W-:Y:S05]  /*5080*/  @P3 BRA `(.L_x_207) ;  /* 0x00000000000c3947 */ /* 0x000fea0003800000 */
[----:B------:R-:W5:Y:S02]  /*5090*/  LDG.E.U8 R156, desc[UR36][R8.64+0xa9] ;  /* 0x0000a924089c7981 */ /* 0x000f64000c1e1100 */
[----:B-----5:R-:W-:-:S05]  /*50a0*/  PRMT R12, R156, 0x8880, RZ ;  /* 0x000088809c0c7816 */ /* 0x020fca00000000ff */
[----:B------:R-:W-:-:S07]  /*50b0*/  IMAD R3, R12, R155, RZ ;  /* 0x0000009b0c037224 */ /* 0x000fce00078e02ff */
.L_x_207:
[----:B------:R-:W-:Y:S05]  /*50c0*/  BSYNC B1 ;  /* 0x0000000000017941 */ /* 0x000fea0003800000 */
.L_x_206:
[----:B------:R-:W-:Y:S01]  /*50d0*/  @!P3 IMAD R109, R109, R154, R3 ;  /* 0x0000009a6d6db224 */ /* 0x000fe200078e0203 */
[----:B------:R-:W-:Y:S04]  /*50e0*/  BSSY B1, `(.L_x_208) ;  /* 0x0000006000017945 */ /* 0x000fe80003800000 */
[----:B------:R0:W-:Y:S01]  /*50f0*/  @!P3 STG.E.U8 desc[UR36][R4.64+0xa9], R109 ;  /* 0x0000a96d0400b986 */ /* 0x0001e2000c101124 */
[----:B------:R-:W-:Y:S05]  /*5100*/  @P4 BRA `(.L_x_209) ;  /* 0x00000000000c4947 */ /* 0x000fea0003800000 */
[----:B------:R-:W5:Y:S02]  /*5110*/  LDG.E.U8 R156, desc[UR36][R10.64+0xa8] ;  /* 0x0000a8240a9c7981 */ /* 0x000f64000c1e1100 */
[----:B-----5:R-:W-:-:S05]  /*5120*/  PRMT R12, R156, 0x8880, RZ ;  /* 0x000088809c0c7816 */ /* 0x020fca00000000ff */
[----:B------:R-:W-:-:S07]  /*5130*/  IMAD R3, R12, R155, RZ ;  /* 0x0000009b0c037224 */ /* 0x000fce00078e02ff */
.L_x_209:
[----:B------:R-:W-:Y:S05]  /*5140*/  BSYNC B1 ;  /* 0x0000000000017941 */ /* 0x000fea0003800000 */
.L_x_208:
        /* <DEDUP_REMOVED lines=10> */
.L_x_211:
[----:B------:R-:W-:Y:S05]  /*51f0*/  BSYNC B1 ;  /* 0x0000000000017941 */ /* 0x000fea0003800000 */
.L_x_210:
[----:B------:R-:W-:Y:S01]  /*5200*/  @!P2 IMAD R111, R111, R154, R3 ;  /* 0x0000009a6f6fa224 */ /* 0x000fe200078e0203 */
[----:B------:R-:W-:Y:S04]  /*5210*/  BSSY B1, `(.L_x_212) ;  /* 0x0000006000017945 */ /* 0x000fe80003800000 */
[----:B------:R0:W-:Y:S01]  /*5220*/  @!P2 STG.E.U8 desc[UR36][R6.64+0xa9], R111 ;  /* 0x0000a96f0600a986 */ /* 0x0001e2000c101124 */
[----:B------:R-:W-:Y:S05]  /*5230*/  @P3 BRA `(.L_x_213) ;  /* 0x00000000000c3947 */ /* 0x000fea0003800000 */
[----:B------:R-:W5:Y:S02]  /*5240*/  LDG.E.U8 R156, desc[UR36][R8.64+0xb0] ;  /* 0x0000b024089c7981 */ /* 0x000f64000c1e1100 */
[----:B-----5:R-:W-:-:S05]  /*5250*/  PRMT R12, R156, 0x8880, RZ ;  /* 0x000088809c0c7816 */ /* 0x020fca00000000ff */
[----:B------:R-:W-:-:S07]  /*5260*/  IMAD R3, R12, R155, RZ ;  /* 0x0000009b0c037224 */ /* 0x000fce00078e02ff */
.L_x_213:
[----:B------:R-:W-:Y:S05]  /*5270*/  BSYNC B1 ;  /* 0x0000000000017941 */ /* 0x000fea0003800000 */
.L_x_212:
[----:B-1----:R-:W-:Y:S01]  /*5280*/  @!P3 IMAD R13, R112, R154, R3 ;  /* 0x0000009a700db224 */ /* 0x002fe200078e0203 */
[----:B------:R-:W-:Y:S04]  /*5290*/  BSSY B1, `(.L_x_214) ;  /* 0x0000006000017945 */ /* 0x000fe80003800000 */
[----:B------:R1:W-:Y:S01]  /*52a0*/  @!P3 STG.E.U8 desc[UR36][R4.64+0xb0], R13 ;  /* 0x0000b00d0400b986 */ /* 0x0003e2000c101124 */
[----:B------:R-:W-:Y:S05]  /*52b0*/  @P4 BRA `(.L_x_215) ;  /* 0x00000000000c4947 */ /* 0x000fea0003800000 */
[----:B------:R-:W5:Y:S02]  /*52c0*/  LDG.E.U8 R156, desc[UR36][R8.64+0xb1] ;  /* 0x0000b124089c7981 */ /* 0x000f64000c1e1100 */
[----:B-----5:R-:W-:-:S05]  /*52d0*/  PRMT R12, R156, 0x8880, RZ ;  /* 0x000088809c0c7816 */ /* 0x020fca00000000ff */
[----:B------:R-:W-:-:S07]  /*52e0*/  IMAD R3, R12, R155, RZ ;  /* 0x0000009b0c037224 */ /* 0x000fce00078e02ff */
.L_x_215:
[----:B------:R-:W-:Y:S05]  /*52f0*/  BSYNC B1 ;  /* 0x0000000000017941 */ /* 0x000fea0003800000 */
.L_x_214:
        /* <DEDUP_REMOVED lines=10> */
.L_x_217:
[----:B------:R-:W-:Y:S05]  /*53a0*/  BSYNC B1 ;  /* 0x0000000000017941 */ /* 0x000fea0003800000 */
.L_x_216:
[----:B-1----:R-:W-:Y:S01]  /*53b0*/  @!P2 IMAD R13, R114, R154, R3 ;  /* 0x0000009a720da224 */ /* 0x002fe200078e0203 */
[----:B------:R-:W-:Y:S04]  /*53c0*/  BSSY B1, `(.L_x_218) ;  /* 0x0000006000017945 */ /* 0x000fe80003800000 */
[----:B------:R1:W-:Y:S01]  /*53d0*/  @!P2 STG.E.U8 desc[UR36][R6.64+0xb0], R13 ;  /* 0x0000b00d0600a986 */ /* 0x0003e2000c101124 */
[----:B------:R-:W-:Y:S05]  /*53e0*/  @P3 BRA `(.L_x_219) ;  /* 0x00000000000c3947 */ /* 0x000fea0003800000 */
[----:B------:R-:W5:Y:S02]  /*53f0*/  LDG.E.U8 R156, desc[UR36][R10.64+0xb1] ;  /* 0x0000b1240a9c7981 */ /* 0x000f64000c1e1100 */
[----:B-----5:R-:W-:-:S05]  /*5400*/  PRMT R12, R156, 0x8880, RZ ;  /* 0x000088809c0c7816 */ /* 0x020fca00000000ff */
[----:B------:R-:W-:-:S07]  /*5410*/  IMAD R3, R12, R155, RZ ;  /* 0x0000009b0c037224 */ /* 0x000fce00078e02ff */
.L_x_219:
[----:B------:R-:W-:Y:S05]  /*5420*/  BSYNC B1 ;  /* 0x0000000000017941 */ /* 0x000fea0003800000 */
.L_x_218:
[----:B------:R-:W-:Y:S01]  /*5430*/  @!P3 IMAD R115, R115, R154, R3 ;  /* 0x0000009a7373b224 */ /* 0x000fe200078e0203 */
[----:B------:R-:W-:Y:S04]  /*5440*/  BSSY B1, `(.L_x_220) ;  /* 0x0000006000017945 */ /* 0x000fe80003800000 */
[----:B------:R0:W-:Y:S01]  /*5450*/  @!P3 STG.E.U8 desc[UR36][R6.64+0xb1], R115 ;  /* 0x0000b1730600b986 */ /* 0x0001e2000c101124 */
[----:B------:R-:W-:Y:S05]  /*5460*/  @P4 BRA `(.L_x_221) ;  /* 0x00000000000c4947 */ /* 0x000fea0003800000 */
[----:B------:R-:W5:Y:S02]  /*5470*/  LDG.E.U8 R156, desc[UR36][R8.64+0xb8] ;  /* 0x0000b824089c7981 */ /* 0x000f64000c1e1100 */
[----:B-----5:R-:W-:-:S05]  /*5480*/  PRMT R12, R156, 0x8880, RZ ;  /* 0x000088809c0c7816 */ /* 0x020fca00000000ff */
[----:B------:R-:W-:-:S07]  /*5490*/  IMAD R3, R12, R155, RZ ;  /* 0x0000009b0c037224 */ /* 0x000fce00078e02ff */
.L_x_221:
[----:B------:R-:W-:Y:S05]  /*54a0*/  BSYNC B1 ;  /* 0x0000000000017941 */ /* 0x000fea0003800000 */
.L_x_220:
        /* <DEDUP_REMOVED lines=10> */
.L_x_223:
[----:B------:R-:W-:Y:S05]  /*5550*/  BSYNC B1 ;  /* 0x0000000000017941 */ /* 0x000fea0003800000 */
.L_x_222:
[----:B------:R-:W-:Y:S01]  /*5560*/  @!P2 IMAD R117, R117, R154, R3 ;  /* 0x0000009a7575a224 */ /* 0x000fe200078e0203 */
[----:B------:R-:W-:Y:S04]  /*5570*/  BSSY B1, `(.L_x_224) ;  /* 0x0000006000017945 */ /* 0x000fe80003800000 */
[----:B------:R0:W-:Y:S01]  /*5580*/  @!P2 STG.E.U8 desc[UR36][R4.64+0xb9], R117 ;  /* 0x0000b9750400a986 */ /* 0x0001e2000c101124 */
[----:B------:R-:W-:Y:S05]  /*5590*/  @P3 BRA `(.L_x_225) ;  /* 0x00000000000c3947 */ /* 0x000fea0003800000 */
[----:B------:R-:W5:Y:S02]  /*55a0*/  LDG.E.U8 R156, desc[UR36][R10.64+0xb8] ;  /* 0x0000b8240a9c7981 */ /* 0x000f64000c1e1100 */
[----:B-----5:R-:W-:-:S05]  /*55b0*/  PRMT R12, R156, 0x8880, RZ ;  /* 0x000088809c0c7816 */ /* 0x020fca00000000ff */
[----:B------:R-:W-:-:S07]  /*55c0*/  IMAD R3, R12, R155, RZ ;  /* 0x0000009b0c037224 */ /* 0x000fce00078e02ff */
.L_x_225:
[----:B------:R-:W-:Y:S05]  /*55d0*/  BSYNC B1 ;  /* 0x0000000000017941 */ /* 0x000fea0003800000 */
.L_x_224:
[----:B-1----:R-:W-:Y:S01]  /*55e0*/  @!P3 IMAD R13, R118, R154, R3 ;  /* 0x0000009a760db224 */ /* 0x002fe200078e0203 */
[----:B------:R-:W-:Y:S04]  /*55f0*/  BSSY B1, `(.L_x_226) ;  /* 0x0000006000017945 */ /* 0x000fe80003800000 */
[----:B------:R1:W-:Y:S01]  /*5600*/  @!P3 STG.E.U8 desc[UR36][R6.64+0xb8], R13 ;  /* 0x0000b80d0600b986 */ /* 0x0003e2000c101124 */
[----:B------:R-:W-:Y:S05]  /*5610*/  @P4 BRA `(.L_x_227) ;  /* 0x00000000000c4947 */ /* 0x000fea0003800000 */
[----:B------:R-:W5:Y:S02]  /*5620*/  LDG.E.U8 R156, desc[UR36][R10.64+0xb9] ;  /* 0x0000b9240a9c7981 */ /* 0x000f64000c1e1100 */
[----:B-----5:R-:W-:-:S05]  /*5630*/  PRMT R12, R156, 0x8880, RZ ;  /* 0x000088809c0c7816 */ /* 0x020fca00000000ff */
[----:B------:R-:W-:-:S07]  /*5640*/  IMAD R3, R12, R155, RZ ;  /* 0x0000009b0c037224 */ /* 0x000fce00078e02ff */
.L_x_227:
[----:B------:R-:W-:Y:S05]  /*5650*/  BSYNC B1 ;  /* 0x0000000000017941 */ /* 0x000fea0003800000 */
.L_x_226:
        /* <DEDUP_REMOVED lines=10> */
.L_x_229:
[----:B------:R-:W-:Y:S05]  /*5700*/  BSYNC B1 ;  /* 0x0000000000017941 */ /* 0x000fea0003800000 */
.L_x_228:
[----:B-1----:R-:W-:Y:S01]  /*5710*/  @!P2 IMAD R13, R120, R154, R3 ;  /* 0x0000009a780da224 */ /* 0x002fe200078e0203 */
[----:B------:R-:W-:Y:S04]  /*5720*/  BSSY B1, `(.L_x_230) ;  /* 0x0000006000017945 */ /* 0x000fe80003800000 */
[----:B------:R1:W-:Y:S01]  /*5730*/  @!P2 STG.E.U8 desc[UR36][R4.64+0xc0], R13 ;  /* 0x0000c00d0400a986 */ /* 0x0003e2000c101124 */
[----:B------:R-:W-:Y:S05]  /*5740*/  @P3 BRA `(.L_x_231) ;  /* 0x00000000000c3947 */ /* 0x000fea0003800000 */
[----:B------:R-:W5:Y:S02]  /*5750*/  LDG.E.U8 R156, desc[UR36][R8.64+0xc1] ;  /* 0x0000c124089c7981 */ /* 0x000f64000c1e1100 */
[----:B-----5:R-:W-:-:S05]  /*5760*/  PRMT R12, R156, 0x8880, RZ ;  /* 0x000088809c0c7816 */ /* 0x020fca00000000ff */
[----:B------:R-:W-:-:S07]  /*5770*/  IMAD R3, R12, R155, RZ ;  /* 0x0000009b0c037224 */ /* 0x000fce00078e02ff */
.L_x_231:
[----:B------:R-:W-:Y:S05]  /*5780*/  BSYNC B1 ;  /* 0x0000000000017941 */ /* 0x000fea0003800000 */
.L_x_230:
[----:B------:R-:W-:Y:S01]  /*5790*/  @!P3 IMAD R121, R121, R154, R3 ;  /* 0x0000009a7979b224 */ /* 0x000fe200078e0203 */
[----:B------:R-:W-:Y:S04]  /*57a0*/  BSSY B1, `(.L_x_232) ;  /* 0x0000006000017945 */ /* 0x000fe80003800000 */
[----:B------:R0:W-:Y:S01]  /*57b0*/  @!P3 STG.E.U8 desc[UR36][R4.64+0xc1], R121 ;  /* 0x0000c1790400b986 */ /* 0x0001e2000c101124 */
[----:B------:R-:W-:Y:S05]  /*57c0*/  @P4 BRA `(.L_x_233) ;  /* 0x00000000000c4947 */ /* 0x000fea0003800000 */
[----:B------:R-:W5:Y:S02]  /*57d0*/  LDG.E.U8 R156, desc[UR36][R10.64+0xc0] ;  /* 0x0000c0240a9c7981 */ /* 0x000f64000c1e1100 */
[----:B-----5:R-:W-:-:S05]  /*57e0*/  PRMT R12, R156, 0x8880, RZ ;  /* 0x000088809c0c7816 */ /* 0x020fca00000000ff */
[----:B------:R-:W-:-:S07]  /*57f0*/  IMAD R3, R12, R155, RZ ;  /* 0x0000009b0c037224 */ /* 0x000fce00078e02ff */
.L_x_233:
[----:B------:R-:W-:Y:S05]  /*5800*/  BSYNC B1 ;  /* 0x0000000000017941 */ /* 0x000fea0003800000 */
.L_x_232:
        /* <DEDUP_REMOVED lines=10> */
.L_x_235:
[----:B------:R-:W-:Y:S05]  /*58b0*/  BSYNC B1 ;  /* 0x0000000000017941 */ /* 0x000fea0003800000 */
.L_x_234:
[----:B------:R-:W-:Y:S01]  /*58c0*/  @!P2 IMAD R123, R123, R154, R3 ;  /* 0x0000009a7b7ba224 */ /* 0x000fe200078e0203 */
[----:B------:R-:W-:Y:S04]  /*58d0*/  BSSY B1, `(.L_x_236) ;  /* 0x0000006000017945 */ /* 0x000fe80003800000 */
[----:B------:R0:W-:Y:S01]  /*58e0*/  @!P2 STG.E.U8 desc[UR36][R6.64+0xc1], R123 ;  /* 0x0000c17b0600a986 */ /* 0x0001e2000c101124 */
[----:B------:R-:W-:Y:S05]  /*58f0*/  @P3 BRA `(.L_x_237) ;  /* 0x00000000000c3947 */ /* 0x000fea0003800000 */
[----:B------:R-:W5:Y:S02]  /*5900*/  LDG.E.U8 R156, desc[UR36][R8.64+0xc8] ;  /* 0x0000c824089c7981 */ /* 0x000f64000c1e1100 */
[----:B-----5:R-:W-:-:S05]  /*5910*/  PRMT R12, R156, 0x8880, RZ ;  /* 0x000088809c0c7816 */ /* 0x020fca00000000ff */
[----:B------:R-:W-:-:S07]  /*5920*/  IMAD R3, R12, R155, RZ ;  /* 0x0000009b0c037224 */ /* 0x000fce00078e02ff */
.L_x_237:
[----:B------:R-:W-:Y:S05]  /*5930*/  BSYNC B1 ;  /* 0x0000000000017941 */ /* 0x000fea0003800000 */
.L_x_236:
[----:B-1----:R-:W-:Y:S01]  /*5940*/  @!P3 IMAD R13, R124, R154, R3 ;  /* 0x0000009a7c0db224 */ /* 0x002fe200078e0203 */
[----:B------:R-:W-:Y:S04]  /*5950*/  BSSY B1, `(.L_x_238) ;  /* 0x0000006000017945 */ /* 0x000fe80003800000 */
[----:B------:R1:W-:Y:S01]  /*5960*/  @!P3 STG.E.U8 desc[UR36][R4.64+0xc8], R13 ;  /* 0x0000c80d0400b986 */ /* 0x0003e2000c101124 */
[----:B------:R-:W-:Y:S05]  /*5970*/  @P4 BRA `(.L_x_239) ;  /* 0x00000000000c4947 */ /* 0x000fea0003800000 */
[----:B------:R-:W5:Y:S02]  /*5980*/  LDG.E.U8 R156, desc[UR36][R8.64+0xc9] ;  /* 0x0000c924089c7981 */ /* 0x000f64000c1e1100 */
[----:B-----5:R-:W-:-:S05]  /*5990*/  PRMT R12, R156, 0x8880, RZ ;  /* 0x000088809c0c7816 */ /* 0x020fca00000000ff */
[----:B------:R-:W-:-:S07]  /*59a0*/  IMAD R3, R12, R155, RZ ;  /* 0x0000009b0c037224 */ /* 0x000fce00078e02ff */
.L_x_239:
[----:B------:R-:W-:Y:S05]  /*59b0*/  BSYNC B1 ;  /* 0x0000000000017941 */ /* 0x000fea0003800000 */
.L_x_238:
        /* <DEDUP_REMOVED lines=10> */
.L_x_241:
[----:B------:R-:W-:Y:S05]  /*5a60*/  BSYNC B1 ;  /* 0x0000000000017941 */ /* 0x000fea0003800000 */
.L_x_240:
[----:B-1----:R-:W-:Y:S01]  /*5a70*/  @!P2 IMAD R13, R126, R154, R3 ;  /* 0x0000009a7e0da224 */ /* 0x002fe200078e0203 */
[----:B------:R-:W-:Y:S04]  /*5a80*/  BSSY B1, `(.L_x_242) ;  /* 0x0000006000017945 */ /* 0x000fe80003800000 */
[----:B------:R1:W-:Y:S01]  /*5a90*/  @!P2 STG.E.U8 desc[UR36][R6.64+0xc8], R13 ;  /* 0x0000c80d0600a986 */ /* 0x0003e2000c101124 */
[----:B------:R-:W-:Y:S05]  /*5aa0*/  @P3 BRA `(.L_x_243) ;  /* 0x00000000000c3947 */ /* 0x000fea0003800000 */
[----:B------:R-:W5:Y:S02]  /*5ab0*/  LDG.E.U8 R156, desc[UR36][R10.64+0xc9] ;  /* 0x0000c9240a9c7981 */ /* 0x000f64000c1e1100 */
[----:B-----5:R-:W-:-:S05]  /*5ac0*/  PRMT R12, R156, 0x8880, RZ ;  /* 0x000088809c0c7816 */ /* 0x020fca00000000ff */
[----:B------:R-:W-:-:S07]  /*5ad0*/  IMAD R3, R12, R155, RZ ;  /* 0x0000009b0c037224 */ /* 0x000fce00078e02ff */
.L_x_243:
[----:B------:R-:W-:Y:S05]  /*5ae0*/  BSYNC B1 ;  /* 0x0000000000017941 */ /* 0x000fea0003800000 */
.L_x_242:
[----:B------:R-:W-:Y:S01]  /*5af0*/  @!P3 IMAD R127, R127, R154, R3 ;  /* 0x0000009a7f7fb224 */ /* 0x000fe200078e0203 */
[----:B------:R-:W-:Y:S04]  /*5b00*/  BSSY B1, `(.L_x_244) ;  /* 0x0000006000017945 */ /* 0x000fe80003800000 */
[----:B------:R0:W-:Y:S01]  /*5b10*/  @!P3 STG.E.U8 desc[UR36][R6.64+0xc9], R127 ;  /* 0x0000c97f0600b986 */ /* 0x0001e2000c101124 */
[----:B------:R-:W-:Y:S05]  /*5b20*/  @P4 BRA `(.L_x_245) ;  /* 0x00000000000c4947 */ /* 0x000fea0003800000 */
[----:B------:R-:W5:Y:S02]  /*5b30*/  LDG.E.U8 R156, desc[UR36][R8.64+0xd0] ;  /* 0x0000d024089c7981 */ /* 0x000f64000c1e1100 */
[----:B-----5:R-:W-:-:S05]  /*5b40*/  PRMT R12, R156, 0x8880, RZ ;  /* 0x000088809c0c7816 */ /* 0x020fca00000000ff */
[----:B------:R-:W-:-:S07]  /*5b50*/  IMAD R3, R12, R155, RZ ;  /* 0x0000009b0c037224 */ /* 0x000fce00078e02ff */
.L_x_245:
[----:B------:R-:W-:Y:S05]  /*5b60*/  BSYNC B1 ;  /* 0x0000000000017941 */ /* 0x000fea0003800000 */
.L_x_244:
        /* <DEDUP_REMOVED lines=10> */
.L_x_247:
[----:B------:R-:W-:Y:S05]  /*5c10*/  BSYNC B1 ;  /* 0x0000000000017941 */ /* 0x000fea0003800000 */
.L_x_246:
[----:B------:R-:W-:Y:S01]  /*5c20*/  @!P2 IMAD R129, R129, R154, R3 ;  /* 0x0000009a8181a224 */ /* 0x000fe200078e0203 */
[----:B------:R-:W-:Y:S04]  /*5c30*/  BSSY B1, `(.L_x_248) ;  /* 0x0000006000017945 */ /* 0x000fe80003800000 */
[----:B------:R0:W-:Y:S01]  /*5c40*/  @!P2 STG.E.U8 desc[UR36][R4.64+0xd1], R129 ;  /* 0x0000d1810400a986 */ /* 0x0001e2000c101124 */
[----:B------:R-:W-:Y:S05]  /*5c50*/  @P3 BRA `(.L_x_249) ;  /* 0x00000000000c3947 */ /* 0x000fea0003800000 */
[----:B------:R-:W5:Y:S02]  /*5c60*/  LDG.E.U8 R156, desc[UR36][R10.64+0xd0] ;  /* 0x0000d0240a9c7981 */ /* 0x000f64000c1e1100 */
[----:B-----5:R-:W-:-:S05]  /*5c70*/  PRMT R12, R156, 0x8880, RZ ;  /* 0x000088809c0c7816 */ /* 0x020fca00000000ff */
[----:B------:R-:W-:-:S07]  /*5c80*/  IMAD R3, R12, R155, RZ ;  /* 0x0000009b0c037224 */ /* 0x000fce00078e02ff */
.L_x_249:
[----:B------:R-:W-:Y:S05]  /*5c90*/  BSYNC B1 ;  /* 0x0000000000017941 */ /* 0x000fea0003800000 */
.L_x_248:
[----:B-1----:R-:W-:Y:S01]  /*5ca0*/  @!P3 IMAD R13, R130, R154, R3 ;  /* 0x0000009a820db224 */ /* 0x002fe200078e0203 */
[----:B------:R-:W-:Y:S04]  /*5cb0*/  BSSY B1, `(.L_x_250) ;  /* 0x0000006000017945 */ /* 0x000fe80003800000 */
[----:B------:R1:W-:Y:S01]  /*5cc0*/  @!P3 STG.E.U8 desc[UR36][R6.64+0xd0], R13 ;  /* 0x0000d00d0600b986 */ /* 0x0003e2000c101124 */
[----:B------:R-:W-:Y:S05]  /*5cd0*/  @P4 BRA `(.L_x_251) ;  /* 0x00000000000c4947 */ /* 0x000fea0003800000 */
[----:B------:R-:W5:Y:S02]  /*5ce0*/  LDG.E.U8 R156, desc[UR36][R10.64+0xd1] ;  /* 0x0000d1240a9c7981 */ /* 0x000f64000c1e1100 */
[----:B-----5:R-:W-:-:S05]  /*5cf0*/  PRMT R12, R156, 0x8880, RZ ;  /* 0x000088809c0c7816 */ /* 0x020fca00000000ff */
[----:B------:R-:W-:-:S07]  /*5d00*/  IMAD R3, R12, R155, RZ ;  /* 0x0000009b0c037224 */ /* 0x000fce00078e02ff */
.L_x_251:
[----:B------:R-:W-:Y:S05]  /*5d10*/  BSYNC B1 ;  /* 0x0000000000017941 */ /* 0x000fea0003800000 */
.L_x_250:
        /* <DEDUP_REMOVED lines=10> */
.L_x_253:
[----:B------:R-:W-:Y:S05]  /*5dc0*/  BSYNC B1 ;  /* 0x0000000000017941 */ /* 0x000fea0003800000 */
.L_x_252:
[----:B-1----:R-:W-:Y:S01]  /*5dd0*/  @!P2 IMAD R13, R132, R154, R3 ;  /* 0x0000009a840da224 */ /* 0x002fe200078e0203 */
[----:B------:R-:W-:Y:S04]  /*5de0*/  BSSY B1, `(.L_x_254) ;  /* 0x0000006000017945 */ /* 0x000fe80003800000 */
[----:B------:R1:W-:Y:S01]  /*5df0*/  @!P2 STG.E.U8 desc[UR36][R4.64+0xd8], R13 ;  /* 0x0000d80d0400a986 */ /* 0x0003e2000c101124 */
[----:B------:R-:W-:Y:S05]  /*5e00*/  @P3 BRA `(.L_x_255) ;  /* 0x00000000000c3947 */ /* 0x000fea0003800000 */
[----:B------:R-:W5:Y:S02]  /*5e10*/  LDG.E.U8 R156, desc[UR36][R8.64+0xd9] ;  /* 0x0000d924089c7981 */ /* 0x000f64000c1e1100 */
[----:B-----5:R-:W-:-:S05]  /*5e20*/  PRMT R12, R156, 0x8880, RZ ;  /* 0x000088809c0c7816 */ /* 0x020fca00000000ff */
[----:B------:R-:W-:-:S07]  /*5e30*/  IMAD R3, R12, R155, RZ ;  /* 0x0000009b0c037224 */ /* 0x000fce00078e02ff */
.L_x_255:
[----:B------:R-:W-:Y:S05]  /*5e40*/  BSYNC B1 ;  /* 0x0000000000017941 */ /* 0x000fea0003800000 */
.L_x_254:
[----:B------:R-:W-:Y:S01]  /*5e50*/  @!P3 IMAD R133, R133, R154, R3 ;  /* 0x0000009a8585b224 */ /* 0x000fe200078e0203 */
[----:B------:R-:W-:Y:S04]  /*5e60*/  BSSY B1, `(.L_x_256) ;  /* 0x0000006000017945 */ /* 0x000fe80003800000 */
[----:B------:R0:W-:Y:S01]  /*5e70*/  @!P3 STG.E.U8 desc[UR36][R4.64+0xd9], R133 ;  /* 0x0000d9850400b986 */ /* 0x0001e2000c101124 */
[----:B------:R-:W-:Y:S05]  /*5e80*/  @P4 BRA `(.L_x_257) ;  /* 0x00000000000c4947 */ /* 0x000fea0003800000 */
[----:B------:R-:W5:Y:S02]  /*5e90*/  LDG.E.U8 R156, desc[UR36][R10.64+0xd8] ;  /* 0x0000d8240a9c7981 */ /* 0x000f64000c1e1100 */
[----:B-----5:R-:W-:-:S05]  /*5ea0*/  PRMT R12, R156, 0x8880, RZ ;  /* 0x000088809c0c7816 */ /* 0x020fca00000000ff */
[----:B------:R-:W-:-:S07]  /*5eb0*/  IMAD R3, R12, R155, RZ ;  /* 0x0000009b0c037224 */ /* 0x000fce00078e02ff */
.L_x_257:
[----:B------:R-:W-:Y:S05]  /*5ec0*/  BSYNC B1 ;  /* 0x0000000000017941 */ /* 0x000fea0003800000 */
.L_x_256:
        /* <DEDUP_REMOVED lines=10> */
.L_x_259:
[----:B------:R-:W-:Y:S05]  /*5f70*/  BSYNC B1 ;  /* 0x0000000000017941 */ /* 0x000fea0003800000 */
.L_x_258:
[----:B------:R-:W-:Y:S01]  /*5f80*/  @!P2 IMAD R135, R135, R154, R3 ;  /* 0x0000009a8787a224 */ /* 0x000fe200078e0203 */
[----:B------:R-:W-:Y:S04]  /*5f90*/  BSSY B1, `(.L_x_260) ;  /* 0x0000006000017945 */ /* 0x000fe80003800000 */
[----:B------:R0:W-:Y:S01]  /*5fa0*/  @!P2 STG.E.U8 desc[UR36][R6.64+0xd9], R135 ;  /* 0x0000d9870600a986 */ /* 0x0001e2000c101124 */
[----:B------:R-:W-:Y:S05]  /*5fb0*/  @P3 BRA `(.L_x_261) ;  /* 0x00000000000c3947 */ /* 0x000fea0003800000 */
[----:B------:R-:W5:Y:S02]  /*5fc0*/  LDG.E.U8 R156, desc[UR36][R8.64+0xe0] ;  /* 0x0000e024089c7981 */ /* 0x000f64000c1e1100 */
[----:B-----5:R-:W-:-:S05]  /*5fd0*/  PRMT R12, R156, 0x8880, RZ ;  /* 0x000088809c0c7816 */ /* 0x020fca00000000ff */
[----:B------:R-:W-:-:S07]  /*5fe0*/  IMAD R3, R12, R155, RZ ;  /* 0x0000009b0c037224 */ /* 0x000fce00078e02ff */
.L_x_261:
[----:B------:R-:W-:Y:S05]  /*5ff0*/  BSYNC B1 ;  /* 0x0000000000017941 */ /* 0x000fea0003800000 */
.L_x_260:
[----:B-1----:R-:W-:Y:S01]  /*6000*/  @!P3 IMAD R13, R136, R154, R3 ;  /* 0x0000009a880db224 */ /* 0x002fe200078e0203 */
[----:B------:R-:W-:Y:S04]  /*6010*/  BSSY B1, `(.L_x_262) ;  /* 0x0000006000017945 */ /* 0x000fe80003800000 */
[----:B------:R1:W-:Y:S01]  /*6020*/  @!P3 STG.E.U8 desc[UR36][R4.64+0xe0], R13 ;  /* 0x0000e00d0400b986 */ /* 0x0003e2000c101124 */
[----:B------:R-:W-:Y:S05]  /*6030*/  @P4 BRA `(.L_x_263) ;  /* 0x00000000000c4947 */ /* 0x000fea0003800000 */
[----:B------:R-:W5:Y:S02]  /*6040*/  LDG.E.U8 R156, desc[UR36][R8.64+0xe1] ;  /* 0x0000e124089c7981 */ /* 0x000f64000c1e1100 */
[----:B-----5:R-:W-:-:S05]  /*6050*/  PRMT R12, R156, 0x8880, RZ ;  /* 0x000088809c0c7816 */ /* 0x020fca00000000ff */
[----:B------:R-:W-:-:S07]  /*6060*/  IMAD R3, R12, R155, RZ ;  /* 0x0000009b0c037224 */ /* 0x000fce00078e02ff */
.L_x_263:
[----:B------:R-:W-:Y:S05]  /*6070*/  BSYNC B1 ;  /* 0x0000000000017941 */ /* 0x000fea0003800000 */
.L_x_262:
        /* <DEDUP_REMOVED lines=10> */
.L_x_265:
[----:B------:R-:W-:Y:S05]  /*6120*/  BSYNC B1 ;  /* 0x0000000000017941 */ /* 0x000fea0003800000 */
.L_x_264:
[----:B-1----:R-:W-:Y:S01]  /*6130*/  @!P2 IMAD R13, R138, R154, R3 ;  /* 0x0000009a8a0da224 */ /* 0x002fe200078e0203 */
[----:B------:R-:W-:Y:S04]  /*6140*/  BSSY B1, `(.L_x_266) ;  /* 0x0000006000017945 */ /* 0x000fe80003800000 */
[----:B------:R1:W-:Y:S01]  /*6150*/  @!P2 STG.E.U8 desc[UR36][R6.64+0xe0], R13 ;  /* 0x0000e00d0600a986 */ /* 0x0003e2000c101124 */
[----:B------:R-:W-:Y:S05]  /*6160*/  @P3 BRA `(.L_x_267) ;  /* 0x00000000000c3947 */ /* 0x000fea0003800000 */
[----:B------:R-:W5:Y:S02]  /*6170*/  LDG.E.U8 R156, desc[UR36][R10.64+0xe1] ;  /* 0x0000e1240a9c7981 */ /* 0x000f64000c1e1100 */
[----:B-----5:R-:W-:-:S05]  /*6180*/  PRMT R12, R156, 0x8880, RZ ;  /* 0x000088809c0c7816 */ /* 0x020fca00000000ff */
[----:B------:R-:W-:-:S07]  /*6190*/  IMAD R3, R12, R155, RZ ;  /* 0x0000009b0c037224 */ /* 0x000fce00078e02ff */
.L_x_267:
[----:B------:R-:W-:Y:S05]  /*61a0*/  BSYNC B1 ;  /* 0x0000000000017941 */ /* 0x000fea0003800000 */
.L_x_266:
[----:B------:R-:W-:Y:S01]  /*61b0*/  @!P3 IMAD R139, R139, R154, R3 ;  /* 0x0000009a8b8bb224 */ /* 0x000fe200078e0203 */
[----:B------:R-:W-:Y:S04]  /*61c0*/  BSSY B1, `(.L_x_268) ;  /* 0x0000006000017945 */ /* 0x000fe80003800000 */
[----:B------:R0:W-:Y:S01]  /*61d0*/  @!P3 STG.E.U8 desc[UR36][R6.64+0xe1], R139 ;  /* 0x0000e18b0600b986 */ /* 0x0001e2000c101124 */
[----:B------:R-:W-:Y:S05]  /*61e0*/  @P4 BRA `(.L_x_269) ;  /* 0x00000000000c4947 */ /* 0x000fea0003800000 */
[----:B------:R-:W5:Y:S02]  /*61f0*/  LDG.E.U8 R156, desc[UR36][R8.64+0xe8] ;  /* 0x0000e824089c7981 */ /* 0x000f64000c1e1100 */
[----:B-----5:R-:W-:-:S05]  /*6200*/  PRMT R12, R156, 0x8880, RZ ;  /* 0x000088809c0c7816 */ /* 0x020fca00000000ff */
[----:B------:R-:W-:-:S07]  /*6210*/  IMAD R3, R12, R155, RZ ;  /* 0x0000009b0c037224 */ /* 0x000fce00078e02ff */
.L_x_269:
[----:B------:R-:W-:Y:S05]  /*6220*/  BSYNC B1 ;  /* 0x0000000000017941 */ /* 0x000fea0003800000 */
.L_x_268:
        /* <DEDUP_REMOVED lines=10> */
.L_x_271:
[----:B------:R-:W-:Y:S05]  /*62d0*/  BSYNC B1 ;  /* 0x0000000000017941 */ /* 0x000fea0003800000 */
.L_x_270:
[----:B------:R-:W-:Y:S01]  /*62e0*/  @!P2 IMAD R141, R141, R154, R3 ;  /* 0x0000009a8d8da224 */ /* 0x000fe200078e0203 */
[----:B------:R-:W-:Y:S04]  /*62f0*/  BSSY B1, `(.L_x_272) ;  /* 0x0000006000017945 */ /* 0x000fe80003800000 */
[----:B------:R0:W-:Y:S01]  /*6300*/  @!P2 STG.E.U8 desc[UR36][R4.64+0xe9], R141 ;  /* 0x0000e98d0400a986 */ /* 0x0001e2000c101124 */
[----:B------:R-:W-:Y:S05]  /*6310*/  @P3 BRA `(.L_x_273) ;  /* 0x00000000000c3947 */ /* 0x000fea0003800000 */
[----:B------:R-:W5:Y:S02]  /*6320*/  LDG.E.U8 R156, desc[UR36][R10.64+0xe8] ;  /* 0x0000e8240a9c7981 */ /* 0x000f64000c1e1100 */
[----:B-----5:R-:W-:-:S05]  /*6330*/  PRMT R12, R156, 0x8880, RZ ;  /* 0x000088809c0c7816 */ /* 0x020fca00000000ff */
[----:B------:R-:W-:-:S07]  /*6340*/  IMAD R3, R12, R155, RZ ;  /* 0x0000009b0c037224 */ /* 0x000fce00078e02ff */
.L_x_273:
[----:B------:R-:W-:Y:S05]  /*6350*/  BSYNC B1 ;  /* 0x0000000000017941 */ /* 0x000fea0003800000 */
.L_x_272:
[----:B-1----:R-:W-:Y:S01]  /*6360*/  @!P3 IMAD R13, R142, R154, R3 ;  /* 0x0000009a8e0db224 */ /* 0x002fe200078e0203 */
[----:B------:R-:W-:Y:S04]  /*6370*/  BSSY B1, `(.L_x_274) ;  /* 0x0000006000017945 */ /* 0x000fe80003800000 */
[----:B------:R1:W-:Y:S01]  /*6380*/  @!P3 STG.E.U8 desc[UR36][R6.64+0xe8], R13 ;  /* 0x0000e80d0600b986 */ /* 0x0003e2000c101124 */
[----:B------:R-:W-:Y:S05]  /*6390*/  @P4 BRA `(.L_x_275) ;  /* 0x00000000000c4947 */ /* 0x000fea0003800000 */
[----:B------:R-:W5:Y:S02]  /*63a0*/  LDG.E.U8 R156, desc[UR36][R10.64+0xe9] ;  /* 0x0000e9240a9c7981 */ /* 0x000f64000c1e1100 */
[----:B-----5:R-:W-:-:S05]  /*63b0*/  PRMT R12, R156, 0x8880, RZ ;  /* 0x000088809c0c7816 */ /* 0x020fca00000000ff */
[----:B------:R-:W-:-:S07]  /*63c0*/  IMAD R3, R12, R155, RZ ;  /* 0x0000009b0c037224 */ /* 0x000fce00078e02ff */
.L_x_275:
[----:B------:R-:W-:Y:S05]  /*63d0*/  BSYNC B1 ;  /* 0x0000000000017941 */ /* 0x000fea0003800000 */
.L_x_274:
        /* <DEDUP_REMOVED lines=10> */
.L_x_277:
[----:B------:R-:W-:Y:S05]  /*6480*/  BSYNC B1 ;  /* 0x0000000000017941 */ /* 0x000fea0003800000 */
.L_x_276:
[----:B-1----:R-:W-:Y:S01]  /*6490*/  @!P2 IMAD R13, R144, R154, R3 ;  /* 0x0000009a900da224 */ /* 0x002fe200078e0203 */
[----:B------:R-:W-:Y:S04]  /*64a0*/  BSSY B1, `(.L_x_278) ;  /* 0x0000006000017945 */ /* 0x000fe80003800000 */
[----:B------:R1:W-:Y:S01]  /*64b0*/  @!P2 STG.E.U8 desc[UR36][R4.64+0xf0], R13 ;  /* 0x0000f00d0400a986 */ /* 0x0003e2000c101124 */
[----:B------:R-:W-:Y:S05]  /*64c0*/  @P3 BRA `(.L_x_279) ;  /* 0x00000000000c3947 */ /* 0x000fea0003800000 */
[----:B------:R-:W5:Y:S02]  /*64d0*/  LDG.E.U8 R156, desc[UR36][R8.64+0xf1] ;  /* 0x0000f124089c7981 */ /* 0x000f64000c1e1100 */
[----:B-----5:R-:W-:-:S05]  /*64e0*/  PRMT R12, R156, 0x8880, RZ ;  /* 0x000088809c0c7816 */ /* 0x020fca00000000ff */
[----:B------:R-:W-:-:S07]  /*64f0*/  IMAD R3, R12, R155, RZ ;  /* 0x0000009b0c037224 */ /* 0x000fce00078e02ff */
.L_x_279:
[----:B------:R-:W-:Y:S05]  /*6500*/  BSYNC B1 ;  /* 0x0000000000017941 */ /* 0x000fea0003800000 */
.L_x_278:
[----:B------:R-:W-:Y:S01]  /*6510*/  @!P3 IMAD R145, R145, R154, R3 ;  /* 0x0000009a9191b224 */ /* 0x000fe200078e0203 */
[----:B------:R-:W-:Y:S04]  /*6520*/  BSSY B1, `(.L_x_280) ;  /* 0x0000006000017945 */ /* 0x000fe80003800000 */
[----:B------:R0:W-:Y:S01]  /*6530*/  @!P3 STG.E.U8 desc[UR36][R4.64+0xf1], R145 ;  /* 0x0000f1910400b986 */ /* 0x0001e2000c101124 */
[----:B------:R-:W-:Y:S05]  /*6540*/  @P4 BRA `(.L_x_281) ;  /* 0x00000000000c4947 */ /* 0x000fea0003800000 */
[----:B------:R-:W5:Y:S02]  /*6550*/  LDG.E.U8 R156, desc[UR36][R10.64+0xf0] ;  /* 0x0000f0240a9c7981 */ /* 0x000f64000c1e1100 */
[----:B-----5:R-:W-:-:S05]  /*6560*/  PRMT R12, R156, 0x8880, RZ ;  /* 0x000088809c0c7816 */ /* 0x020fca00000000ff */
[----:B------:R-:W-:-:S07]  /*6570*/  IMAD R3, R12, R155, RZ ;  /* 0x0000009b0c037224 */ /* 0x000fce00078e02ff */
.L_x_281:
[----:B------:R-:W-:Y:S05]  /*6580*/  BSYNC B1 ;  /* 0x0000000000017941 */ /* 0x000fea0003800000 */
.L_x_280:
[----:B------:R-:W-:Y:S01]  /*6590*/  ISETP.LT.OR P2, PT, R0, 0xf2, !P0 ;  /* 0x000000f20000780c */ /* 0x000fe20004741670 */
[----:B-1----:R-:W-:Y:S01]  /*65a0*/  @!P4 IMAD R13, R146, R154, R3 ;  /* 0x0000009a920dc224 */ /* 0x002fe200078e0203 */
[----:B------:R-:W-:Y:S01]  /*65b0*/  BSSY B1, `(.L_x_282) ;  /* 0x0000009000017945 */ /* 0x000fe20003800000 */
[C---:B------:R-:W-:Y:S02]  /*65c0*/  ISETP.LT.OR P3, PT, R0.reuse, 0xf9, !P1 ;  /* 0x000000f90000780c */ /* 0x040fe40004f61670 */
[C---:B------:R-:W-:Y:S01]  /*65d0*/  ISETP.LT.OR P1, PT, R0.reuse, 0xfa, !P1 ;  /* 0x000000fa0000780c */ /* 0x040fe20004f21670 */
[----:B------:R1:W-:Y:S01]  /*65e0*/  @!P4 STG.E.U8 desc[UR36][R6.64+0xf0], R13 ;  /* 0x0000f00d0600c986 */ /* 0x0003e2000c101124 */
[----:B------:R-:W-:-:S06]  /*65f0*/  ISETP.LT.OR P4, PT, R0, 0xf9, !P0 ;  /* 0x000000f90000780c */ /* 0x000fcc0004781670 */
[----:B------:R-:W-:Y:S07]  /*6600*/  @P2 BRA `(.L_x_283) ;  /* 0x00000000000c2947 */ /* 0x000fee0003800000 */
[----:B------:R-:W5:Y:S02]  /*6610*/  LDG.E.U8 R156, desc[UR36][R10.64+0xf1] ;  /* 0x0000f1240a9c7981 */ /* 0x000f64000c1e1100 */
[----:B-----5:R-:W-:-:S05]  /*6620*/  PRMT R12, R156, 0x8880, RZ ;  /* 0x000088809c0c7816 */ /* 0x020fca00000000ff */
[----:B------:R-:W-:-:S07]  /*6630*/  IMAD R3, R12, R155, RZ ;  /* 0x0000009b0c037224 */ /* 0x000fce00078e02ff */
.L_x_283:
[----:B------:R-:W-:Y:S05]  /*6640*/  BSYNC B1 ;  /* 0x0000000000017941 */ /* 0x000fea0003800000 */
.L_x_282:
[----:B------:R-:W-:Y:S01]  /*6650*/  @!P2 IMAD R147, R147, R154, R3 ;  /* 0x0000009a9393a224 */ /* 0x000fe200078e0203 */
[----:B------:R-:W-:Y:S04]  /*6660*/  BSSY B1, `(.L_x_284) ;  /* 0x0000006000017945 */ /* 0x000fe80003800000 */
[----:B------:R0:W-:Y:S01]  /*6670*/  @!P2 STG.E.U8 desc[UR36][R6.64+0xf1], R147 ;  /* 0x0000f1930600a986 */ /* 0x0001e2000c101124 */
[----:B------:R-:W-:Y:S05]  /*6680*/  @P3 BRA `(.L_x_285) ;  /* 0x00000000000c3947 */ /* 0x000fea0003800000 */
[----:B------:R-:W5:Y:S02]  /*6690*/  LDG.E.U8 R156, desc[UR36][R8.64+0xf8] ;  /* 0x0000f824089c7981 */ /* 0x000f64000c1e1100 */
[----:B-----5:R-:W-:-:S05]  /*66a0*/  PRMT R12, R156, 0x8880, RZ ;  /* 0x000088809c0c7816 */ /* 0x020fca00000000ff */
[----:B------:R-:W-:-:S07]  /*66b0*/  IMAD R3, R12, R155, RZ ;  /* 0x0000009b0c037224 */ /* 0x000fce00078e02ff */
.L_x_285:
[----:B------:R-:W-:Y:S05]  /*66c0*/  BSYNC B1 ;  /* 0x0000000000017941 */ /* 0x000fea0003800000 */
.L_x_284:
[----:B-1----:R-:W-:Y:S01]  /*66d0*/  @!P3 IMAD R13, R148, R154, R3 ;  /* 0x0000009a940db224 */ /* 0x002fe200078e0203 */
[----:B------:R-:W-:Y:S04]  /*66e0*/  BSSY B1, `(.L_x_286) ;  /* 0x0000006000017945 */ /* 0x000fe80003800000 */
[----:B------:R1:W-:Y:S01]  /*66f0*/  @!P3 STG.E.U8 desc[UR36][R4.64+0xf8], R13 ;  /* 0x0000f80d0400b986 */ /* 0x0003e2000c101124 */
[----:B------:R-:W-:Y:S05]  /*6700*/  @P1 BRA `(.L_x_287) ;  /* 0x00000000000c1947 */ /* 0x000fea0003800000 */
[----:B------:R-:W5:Y:S02]  /*6710*/  LDG.E.U8 R156, desc[UR36][R8.64+0xf9] ;  /* 0x0000f924089c7981 */ /* 0x000f64000c1e1100 */
[----:B-----5:R-:W-:-:S05]  /*6720*/  PRMT R12, R156, 0x8880, RZ ;  /* 0x000088809c0c7816 */ /* 0x020fca00000000ff */
[----:B------:R-:W-:-:S07]  /*6730*/  IMAD R3, R12, R155, RZ ;  /* 0x0000009b0c037224 */ /* 0x000fce00078e02ff */
.L_x_287:
[----:B------:R-:W-:Y:S05]  /*6740*/  BSYNC B1 ;  /* 0x0000000000017941 */ /* 0x000fea0003800000 */
.L_x_286:
[----:B------:R-:W-:Y:S01]  /*6750*/  @!P1 IMAD R149, R149, R154, R3 ;  /* 0x0000009a95959224 */ /* 0x000fe200078e0203 */
[----:B------:R-:W-:Y:S04]  /*6760*/  BSSY B1, `(.L_x_288) ;  /* 0x0000006000017945 */ /* 0x000fe80003800000 */
[----:B------:R0:W-:Y:S01]  /*6770*/  @!P1 STG.E.U8 desc[UR36][R4.64+0xf9], R149 ;  /* 0x0000f99504009986 */ /* 0x0001e2000c101124 */
[----:B------:R-:W-:Y:S05]  /*6780*/  @P4 BRA `(.L_x_289) ;  /* 0x00000000000c4947 */ /* 0x000fea0003800000 */
[----:B------:R-:W0:Y:S02]  /*6790*/  LDG.E.U8 R156, desc[UR36][R10.64+0xf8] ;  /* 0x0000f8240a9c7981 */ /* 0x000e24000c1e1100 */
[----:B012-4-:R-:W-:-:S05]  /*67a0*/  PRMT R4, R156, 0x8880, RZ ;  /* 0x000088809c047816 */ /* 0x017fca00000000ff */
[----:B------:R-:W-:-:S07]  /*67b0*/  IMAD R3, R4, R155, RZ ;  /* 0x0000009b04037224 */ /* 0x000fce00078e02ff */
.L_x_289:
[----:B------:R-:W-:Y:S05]  /*67c0*/  BSYNC B1 ;  /* 0x0000000000017941 */ /* 0x000fea0003800000 */
.L_x_288:
[----:B012-4-:R-:W-:Y:S01]  /*67d0*/  @!P4 IMAD R5, R150, R154, R3 ;  /* 0x0000009a9605c224 */ /* 0x017fe200078e0203 */
[----:B------:R-:W-:Y:S01]  /*67e0*/  ISETP.LT.OR P0, PT, R0, 0xfa, !P0 ;  /* 0x000000fa0000780c */ /* 0x000fe20004701670 */
[----:B------:R-:W-:Y:S03]  /*67f0*/  BSSY B1, `(.L_x_290) ;  /* 0x0000006000017945 */ /* 0x000fe60003800000 */
[----:B------:R0:W-:Y:S09]  /*6800*/  @!P4 STG.E.U8 desc[UR36][R6.64+0xf8], R5 ;  /* 0x0000f8050600c986 */ /* 0x0001f2000c101124 */
[----:B------:R-:W-:Y:S05]  /*6810*/  @P0 BRA `(.L_x_291) ;  /* 0x00000000000c0947 */ /* 0x000fea0003800000 */
[----:B------:R-:W2:Y:S02]  /*6820*/  LDG.E.U8 R156, desc[UR36][R10.64+0xf9] ;  /* 0x0000f9240a9c7981 */ /* 0x000ea4000c1e1100 */
[----:B--2---:R-:W-:-:S05]  /*6830*/  PRMT R0, R156, 0x8880, RZ ;  /* 0x000088809c007816 */ /* 0x004fca00000000ff */
[----:B------:R-:W-:-:S07]  /*6840*/  IMAD R3, R0, R155, RZ ;  /* 0x0000009b00037224 */ /* 0x000fce00078e02ff */
.L_x_291:
[----:B------:R-:W-:Y:S05]  /*6850*/  BSYNC B1 ;  /* 0x0000000000017941 */ /* 0x000fea0003800000 */
.L_x_290:
[----:B------:R-:W-:Y:S01]  /*6860*/  IMAD R3, R151, R154, R3 ;  /* 0x0000009a97037224 */ /* 0x000fe200078e0203 */
[----:B------:R-:W-:Y:S06]  /*6870*/  @P0 BRA `(.L_x_292) ;  /* 0x0000001800100947 */ /* 0x000fec0003800000 */
[----:B------:R1:W-:Y:S01]  /*6880*/  STG.E.U8 desc[UR36][R6.64+0xf9], R3 ;  /* 0x0000f90306007986 */ /* 0x0003e2000c101124 */
[----:B------:R-:W-:Y:S05]  /*6890*/  BRA `(.L_x_292) ;  /* 0x0000001800087947 */ /* 0x000fea0003800000 */
.L_x_35:
[C---:B------:R-:W-:Y:S02]  /*68a0*/  ISETP.GE.AND P1, PT, R20.reuse, 0x1, PT ;  /* 0x000000011400780c */ /* 0x040fe40003f26270 */
[----:B------:R-:W-:Y:S02]  /*68b0*/  ISETP.GE.AND P0, PT, R20, 0x9, PT ;  /* 0x000000091400780c */ /* 0x000fe40003f06270 */
[C---:B------:R-:W-:Y:S02]  /*68c0*/  ISETP.LT.OR P2, PT, R0.reuse, 0x1, !P1 ;  /* 0x000000010000780c */ /* 0x040fe40004f41670 */
[C---:B------:R-:W-:Y:S02]  /*68d0*/  ISETP.LT.OR P3, PT, R0.reuse, 0x2, !P1 ;  /* 0x000000020000780c */ /* 0x040fe40004f61670 */
[----:B------:R-:W-:-:S09]  /*68e0*/  ISETP.LT.OR P4, PT, R0, 0x1, !P0 ;  /* 0x000000010000780c */ /* 0x000fd20004781670 */
[-C--:B------:R-:W-:Y:S02]  /*68f0*/  @!P2 IMAD R3, R24, R154.reuse, RZ ;  /* 0x0000009a1803a224 */ /* 0x080fe400078e02ff */
[-C--:B------:R-:W-:Y:S02]  /*6900*/  @!P3 IMAD R25, R25, R154.reuse, RZ ;  /* 0x0000009a1919b224 */ /* 0x080fe400078e02ff */
[----:B------:R-:W-:Y:S01]  /*6910*/  @!P4 IMAD R9, R26, R154, RZ ;  /* 0x0000009a1a09c224 */ /* 0x000fe200078e02ff */
[----:B------:R0:W-:Y:S01]  /*6920*/  @!P2 STG.E.U8 desc[UR36][R4.64], R3 ;  /* 0x000000030400a986 */ /* 0x0001e2000c101124 */
[----:B------:R-:W-:-:S03]  /*6930*/  ISETP.LT.OR P2, PT, R0, 0x2, !P0 ;  /* 0x000000020000780c */ /* 0x000fc60004741670 */
[----:B------:R-:W-:Y:S01]  /*6940*/  @!P3 STG.E.U8 desc[UR36][R4.64+0x1], R25 ;  /* 0x000001190400b986 */ /* 0x000fe2000c101124 */
[----:B------:R-:W-:-:S03]  /*6950*/  ISETP.LT.OR P3, PT, R0, 0x9, !P1 ;  /* 0x000000090000780c */ /* 0x000fc60004f61670 */
[----:B------:R1:W-:Y:S01]  /*6960*/  @!P4 STG.E.U8 desc[UR36][R6.64], R9 ;  /* 0x000000090600c986 */ /* 0x0003e2000c101124 */
[----:B------:R-:W-:-:S05]  /*6970*/  ISETP.LT.OR P4, PT, R0, 0xa, !P1 ;  /* 0x0000000a0000780c */ /* 0x000fca0004f81670 */
[----:B------:R-:W-:-:S04]  /*6980*/  @!P2 IMAD R27, R27, R154, RZ ;  /* 0x0000009a1b1ba224 */ /* 0x000fc800078e02ff */
[-C--:B------:R-:W-:Y:S01]  /*6990*/  @!P3 IMAD R11, R28, R154.reuse, RZ ;  /* 0x0000009a1c0bb224 */ /* 0x080fe200078e02ff */
[----:B------:R-:W-:Y:S01]  /*69a0*/  @!P2 STG.E.U8 desc[UR36][R6.64+0x1], R27 ;  /* 0x0000011b0600a986 */ /* 0x000fe2000c101124 */
[C---:B------:R-:W-:Y:S02]  /*69b0*/  ISETP.LT.OR P2, PT, R0.reuse, 0x9, !P0 ;  /* 0x000000090000780c */ /* 0x040fe40004741670 */
[----:B------:R-:W-:Y:S01]  /*69c0*/  @!P4 IMAD R29, R29, R154, RZ ;  /* 0x0000009a1d1dc224 */ /* 0x000fe200078e02ff */
[----:B------:R2:W-:Y:S01]  /*69d0*/  @!P3 STG.E.U8 desc[UR36][R4.64+0x8], R11 ;  /* 0x0000080b0400b986 */ /* 0x0005e2000c101124 */
[----:B------:R-:W-:-:S03]  /*69e0*/  ISETP.LT.OR P3, PT, R0, 0xa, !P0 ;  /* 0x0000000a0000780c */ /* 0x000fc60004761670 */
[----:B------:R-:W-:Y:S01]  /*69f0*/  @!P4 STG.E.U8 desc[UR36][R4.64+0x9], R29 ;  /* 0x0000091d0400c986 */ /* 0x000fe2000c101124 */
[----:B------:R-:W-:-:S05]  /*6a00*/  ISETP.LT.OR P4, PT, R0, 0x11, !P1 ;  /* 0x000000110000780c */ /* 0x000fca0004f81670 */
[----:B0-----:R-:W-:-:S04]  /*6a10*/  @!P2 IMAD R3, R30, R154, RZ ;  /* 0x0000009a1e03a224 */ /* 0x001fc800078e02ff */
[-C--:B------:R-:W-:Y:S01]  /*6a20*/  @!P3 IMAD R31, R31, R154.reuse, RZ ;  /* 0x0000009a1f1fb224 */ /* 0x080fe200078e02ff */
[----:B------:R0:W-:Y:S01]  /*6a30*/  @!P2 STG.E.U8 desc[UR36][R6.64+0x8], R3 ;  /* 0x000008030600a986 */ /* 0x0001e2000c101124 */
[----:B------:R-:W-:Y:S02]  /*6a40*/  ISETP.LT.OR P2, PT, R0, 0x12, !P1 ;  /* 0x000000120000780c */ /* 0x000fe40004f41670 */
[----:B-1----:R-:W-:Y:S01]  /*6a50*/  @!P4 IMAD R9, R32, R154, RZ ;  /* 0x0000009a2009c224 */ /* 0x002fe200078e02ff */
[----:B------:R-:W-:Y:S01]  /*6a60*/  @!P3 STG.E.U8 desc[UR36][R6.64+0x9], R31 ;  /* 0x0000091f0600b986 */ /* 0x000fe2000c101124 */
[----:B------:R-:W-:-:S03]  /*6a70*/  ISETP.LT.OR P3, PT, R0, 0x11, !P0 ;  /* 0x000000110000780c */ /* 0x000fc60004761670 */
[----:B------:R1:W-:Y:S01]  /*6a80*/  @!P4 STG.E.U8 desc[UR36][R4.64+0x10], R9 ;  /* 0x000010090400c986 */ /* 0x0003e2000c101124 */
[----:B------:R-:W-:-:S05]  /*6a90*/  ISETP.LT.OR P4, PT, R0, 0x12, !P0 ;  /* 0x000000120000780c */ /* 0x000fca0004781670 */
[----:B------:R-:W-:-:S04]  /*6aa0*/  @!P2 IMAD R33, R33, R154, RZ ;  /* 0x0000009a2121a224 */ /* 0x000fc800078e02ff */
[-C--:B--2---:R-:W-:Y:S01]  /*6ab0*/  @!P3 IMAD R11, R34, R154.reuse, RZ ;  /* 0x0000009a220bb224 */ /* 0x084fe200078e02ff */
        /* <DEDUP_REMOVED lines=336> */
[----:B------:R4:W-:Y:S01]  /*7fc0*/  @!P3 STG.E.U8 desc[UR36][R4.64+0xf1], R145 ;  /* 0x0000f1910400b986 */ /* 0x0009e2000c101124 */
[C---:B------:R-:W-:Y:S02]  /*7fd0*/  ISETP.LT.OR P3, PT, R0.reuse, 0xf9, !P1 ;  /* 0x000000f90000780c */ /* 0x040fe40004f61670 */
[C---:B------:R-:W-:Y:S01]  /*7fe0*/  ISETP.LT.OR P1, PT, R0.reuse, 0xfa, !P1 ;  /* 0x000000fa0000780c */ /* 0x040fe20004f21670 */
[----:B------:R4:W-:Y:S01]  /*7ff0*/  @!P4 STG.E.U8 desc[UR36][R6.64+0xf0], R9 ;  /* 0x0000f0090600c986 */ /* 0x0009e2000c101124 */
[----:B------:R-:W-:-:S02]  /*8000*/  ISETP.LT.OR P4, PT, R0, 0xf9, !P0 ;  /* 0x000000f90000780c */ /* 0x000fc40004781670 */
[----:B------:R-:W-:-:S03]  /*8010*/  ISETP.LT.OR P0, PT, R0, 0xfa, !P0 ;  /* 0x000000fa0000780c */ /* 0x000fc60004701670 */
[----:B------:R-:W-:-:S04]  /*8020*/  @!P2 IMAD R147, R147, R154, RZ ;  /* 0x0000009a9393a224 */ /* 0x000fc800078e02ff */
[-C--:B--2---:R-:W-:Y:S01]  /*8030*/  @!P3 IMAD R11, R148, R154.reuse, RZ ;  /* 0x0000009a940bb224 */ /* 0x084fe200078e02ff */
[----:B------:R4:W-:Y:S01]  /*8040*/  @!P2 STG.E.U8 desc[UR36][R6.64+0xf1], R147 ;  /* 0x0000f1930600a986 */ /* 0x0009e2000c101124 */
[-C--:B------:R-:W-:Y:S02]  /*8050*/  @!P1 IMAD R149, R149, R154.reuse, RZ ;  /* 0x0000009a95959224 */ /* 0x080fe400078e02ff */
[-C--:B0-----:R-:W-:Y:S01]  /*8060*/  @!P4 IMAD R3, R150, R154.reuse, RZ ;  /* 0x0000009a9603c224 */ /* 0x081fe200078e02ff */
[----:B------:R4:W-:Y:S01]  /*8070*/  @!P3 STG.E.U8 desc[UR36][R4.64+0xf8], R11 ;  /* 0x0000f80b0400b986 */ /* 0x0009e2000c101124 */
[----:B------:R-:W-:-:S03]  /*8080*/  @!P0 IMAD R151, R151, R154, RZ ;  /* 0x0000009a97978224 */ /* 0x000fc600078e02ff */
[----:B------:R4:W-:Y:S04]  /*8090*/  @!P1 STG.E.U8 desc[UR36][R4.64+0xf9], R149 ;  /* 0x0000f99504009986 */ /* 0x0009e8000c101124 */
[----:B------:R4:W-:Y:S04]  /*80a0*/  @!P4 STG.E.U8 desc[UR36][R6.64+0xf8], R3 ;  /* 0x0000f8030600c986 */ /* 0x0009e8000c101124 */
[----:B------:R4:W-:Y:S02]  /*80b0*/  @!P0 STG.E.U8 desc[UR36][R6.64+0xf9], R151 ;  /* 0x0000f99706008986 */ /* 0x0009e4000c101124 */
.L_x_292:
[----:B------:R-:W-:Y:S05]  /*80c0*/  BSYNC B0 ;  /* 0x0000000000007941 */ /* 0x000fea0003800000 */
.L_x_34:
[----:B------:R-:W-:Y:S01]  /*80d0*/  ULDC UR4, c[0x0][0xc] ;  /* 0x0000030000047ab9 */ /* 0x000fe20000000800 */
[----:B------:R-:W-:Y:S01]  /*80e0*/  ULDC UR5, c[0x0][0x10] ;  /* 0x0000040000057ab9 */ /* 0x000fe20000000800 */
[----:B-1--4-:R-:W1:Y:S01]  /*80f0*/  LDC R3, c[0x0][0x14] ;  /* 0x00000500ff037b82 */ /* 0x012e620000000800 */
[----:B------:R-:W-:Y:S01]  /*8100*/  UIMAD.WIDE.U32 UR4, UR4, UR5, URZ ;  /* 0x00000005040472a5 */ /* 0x000fe2000f8e003f */
[----:B------:R-:W-:Y:S01]  /*8110*/  PRMT R0, RZ, 0x7610, R0 ;  /* 0x00007610ff007816 */ /* 0x000fe20000000000 */
[----:B------:R-:W-:Y:S02]  /*8120*/  IMAD.MOV.U32 R152, RZ, RZ, -0x1 ;  /* 0xffffffffff987424 */ /* 0x000fe400078e00ff */
[----:B------:R-:W-:Y:S02]  /*8130*/  IMAD.MOV.U32 R22, RZ, RZ, -0x1 ;  /* 0xffffffffff167424 */ /* 0x000fe400078e00ff */
[----:B-1----:R-:W-:-:S04]  /*8140*/  IMAD.WIDE.U32 R16, R3, UR4, R16 ;  /* 0x0000000403107c25 */ /* 0x002fc8000f8e0010 */
[----:B------:R-:W-:Y:S01]  /*8150*/  IMAD R3, R3, UR5, RZ ;  /* 0x0000000503037c24 */ /* 0x000fe2000f8e02ff */
[----:B------:R-:W-:Y:S02]  /*8160*/  ULDC.64 UR4, c[0x0][0x650] ;  /* 0x0001940000047ab9 */ /* 0x000fe40000000a00 */
[----:B------:R-:W-:Y:S01]  /*8170*/  ISETP.GE.U32.AND P0, PT, R16, UR4, PT ;  /* 0x0000000410007c0c */ /* 0x000fe2000bf06070 */
[----:B------:R-:W-:-:S05]  /*8180*/  IMAD.IADD R17, R17, 0x1, R3 ;  /* 0x0000000111117824 */ /* 0x000fca00078e0203 */
[----:B------:R-:W-:-:S13]  /*8190*/  ISETP.GE.U32.AND.EX P0, PT, R17, UR5, PT, P0 ;  /* 0x0000000511007c0c */ /* 0x000fda000bf06100 */
[----:B------:R-:W-:Y:S05]  /*81a0*/  @P0 BRA `(.L_x_293) ;  /* 0x0000000400640947 */ /* 0x000fea0003800000 */
[----:B------:R-:W1:Y:S01]  /*81b0*/  S2R R12, SR_CTAID.X ;  /* 0x00000000000c7919 */ /* 0x000e620000002500 */
[----:B------:R-:W2:Y:S01]  /*81c0*/  LDC.64 R10, c[0x0][0x628] ;  /* 0x00018a00ff0a7b82 */ /* 0x000ea20000000a00 */
[----:B------:R-:W-:Y:S01]  /*81d0*/  ULDC UR4, c[0x0][0x150] ;  /* 0x0000540000047ab9 */ /* 0x000fe20000000800 */
[----:B------:R-:W-:Y:S01]  /*81e0*/  IMAD.MOV.U32 R8, RZ, RZ, R16 ;  /* 0x000000ffff087224 */ /* 0x000fe200078e0010 */
[----:B------:R-:W4:Y:S01]  /*81f0*/  S2R R24, SR_CTAID.Y ;  /* 0x0000000000187919 */ /* 0x000f220000002600 */
[----:B------:R-:W-:-:S04]  /*8200*/  IMAD.MOV.U32 R9, RZ, RZ, R17 ;  /* 0x000000ffff097224 */ /* 0x000fc800078e0011 */
[----:B------:R-:W0:Y:S08]  /*8210*/  LDC R21, c[0x0][0x144] ;  /* 0x00005100ff157b82 */ /* 0x000e300000000800 */
[----:B------:R-:W0:Y:S08]  /*8220*/  LDC R0, c[0x0][0x630] ;  /* 0x00018c00ff007b82 */ /* 0x000e300000000800 */
[----:B------:R-:W0:Y:S01]  /*8230*/  LDC.64 R14, c[0x0][0x620] ;  /* 0x00018800ff0e7b82 */ /* 0x000e220000000a00 */
[----:B--2---:R-:W-:-:S04]  /*8240*/  ISETP.NE.U32.AND P0, PT, R10, RZ, PT ;  /* 0x000000ff0a00720c */ /* 0x004fc80003f05070 */
[----:B------:R-:W-:Y:S02]  /*8250*/  ISETP.NE.AND.EX P0, PT, R11, RZ, PT, P0 ;  /* 0x000000ff0b00720c */ /* 0x000fe40003f05300 */
[----:B-1----:R-:W-:-:S05]  /*8260*/  I2FP.F32.U32 R3, R12 ;  /* 0x0000000c00037245 */ /* 0x002fca0000201000 */
[----:B------:R-:W-:-:S04]  /*8270*/  FMUL R3, R3, UR4 ;  /* 0x0000000403037c20 */ /* 0x000fc80008400000 */
[----:B------:R1:W2:Y:S02]  /*8280*/  F2I.U32.TRUNC.NTZ R20, R3 ;  /* 0x0000000300147305 */ /* 0x0002a4000020f000 */
[----:B----4-:R-:W-:Y:S05]  /*8290*/  @!P0 BRA `(.L_x_294) ;  /* 0x0000000000288947 */ /* 0x010fea0003800000 */
[----:B-1----:R-:W1:Y:S02]  /*82a0*/  LDC R3, c[0x0][0x634] ;  /* 0x00018d00ff037b82 */ /* 0x002e640000000800 */
[----:B-1----:R-:W-:-:S05]  /*82b0*/  IADD3 R3, P0, R16, R3, RZ ;  /* 0x0000000310037210 */ /* 0x002fca0007f1e0ff */
[----:B------:R-:W-:-:S04]  /*82c0*/  IMAD.X R13, RZ, RZ, R17, P0 ;  /* 0x000000ffff0d7224 */ /* 0x000fc800000e0611 */
[----:B0-----:R-:W-:-:S04]  /*82d0*/  IMAD.WIDE.U32 R4, R13, R10, RZ ;  /* 0x0000000a0d047225 */ /* 0x001fc800078e00ff */
[----:B---3--:R-:W-:-:S04]  /*82e0*/  IMAD.WIDE.U32 R6, P0, R3, R11, R4 ;  /* 0x0000000b03067225 */ /* 0x008fc80007800004 */
[----:B------:R-:W-:-:S04]  /*82f0*/  IMAD.WIDE.U32 R4, R3, R10, RZ ;  /* 0x0000000a03047225 */ /* 0x000fc800078e00ff */
[----:B------:R-:W-:Y:S01]  /*8300*/  IMAD.X R9, RZ, RZ, RZ, P0 ;  /* 0x000000ffff097224 */ /* 0x000fe200000e06ff */
[----:B------:R-:W-:Y:S01]  /*8310*/  IADD3 RZ, P0, R5, R6, RZ ;  /* 0x0000000605ff7210 */ /* 0x000fe20007f1e0ff */
[----:B------:R-:W-:-:S04]  /*8320*/  IMAD.MOV.U32 R8, RZ, RZ, R7 ;  /* 0x000000ffff087224 */ /* 0x000fc800078e0007 */
[----:B------:R-:W-:-:S08]  /*8330*/  IMAD.WIDE.U32.X R8, R13, R11, R8, P0 ;  /* 0x0000000b0d087225 */ /* 0x000fd000000e0408 */
.L_x_294:
[----:B------:R-:W4:Y:S01]  /*8340*/  LDC.64 R30, c[0x0][0x640] ;  /* 0x00019000ff1e7b82 */ /* 0x000f220000000a00 */
[-CC-:B0-----:R-:W-:Y:S01]  /*8350*/  SHF.R.U64 R22, R8, R0.reuse, R9.reuse ;  /* 0x0000000008167219 */ /* 0x181fe20000001209 */
[----:B--2---:R-:W-:Y:S01]  /*8360*/  IMAD.MOV R20, RZ, RZ, -R20 ;  /* 0x000000ffff147224 */ /* 0x004fe200078e0a14 */
[----:B------:R-:W-:Y:S01]  /*8370*/  SHF.R.U32.HI R0, RZ, R0, R9 ;  /* 0x00000000ff007219 */ /* 0x000fe20000011609 */
[----:B------:R-:W-:Y:S01]  /*8380*/  ULDC UR4, c[0x0][0x154] ;  /* 0x0000550000047ab9 */ /* 0x000fe20000000800 */
[----:B-1----:R-:W-:Y:S01]  /*8390*/  IADD3 R3, P0, RZ, -R22, RZ ;  /* 0x80000016ff037210 */ /* 0x002fe20007f1e0ff */
[----:B------:R-:W-:Y:S02]  /*83a0*/  IMAD R26, R21, R20, R12 ;  /* 0x00000014151a7224 */ /* 0x000fe400078e020c */
[----:B---3--:R-:W0:Y:S01]  /*83b0*/  LDC R6, c[0x0][0x618] ;  /* 0x00018600ff067b82 */ /* 0x008e220000000800 */
[----:B------:R-:W-:Y:S02]  /*83c0*/  IMAD.MOV.U32 R7, RZ, RZ, 0x1 ;  /* 0x00000001ff077424 */ /* 0x000fe400078e00ff */
[----:B------:R-:W-:-:S04]  /*83d0*/  IMAD.X R5, RZ, RZ, ~R0, P0 ;  /* 0x000000ffff057224 */ /* 0x000fc800000e0e00 */
[-C--:B------:R-:W-:Y:S01]  /*83e0*/  IMAD R0, R5, R14.reuse, RZ ;  /* 0x0000000e05007224 */ /* 0x080fe200078e02ff */
[----:B------:R-:W1:Y:S01]  /*83f0*/  LDC R8, c[0x0][0x608] ;  /* 0x00018200ff087b82 */ /* 0x000e620000000800 */
[----:B------:R-:W-:-:S04]  /*8400*/  IMAD.WIDE.U32 R4, R3, R14, R16 ;  /* 0x0000000e03047225 */ /* 0x000fc800078e0010 */
[----:B------:R-:W-:Y:S01]  /*8410*/  IMAD R3, R3, R15, R0 ;  /* 0x0000000f03037224 */ /* 0x000fe200078e0200 */
[----:B------:R-:W-:Y:S02]  /*8420*/  I2FP.F32.U32 R0, R24 ;  /* 0x0000001800007245 */ /* 0x000fe40000201000 */
[----:B------:R-:W2:Y:S01]  /*8430*/  LDC R28, c[0x0][0x658] ;  /* 0x00019600ff1c7b82 */ /* 0x000ea20000000800 */
[----:B------:R-:W-:Y:S01]  /*8440*/  IMAD.IADD R3, R5, 0x1, R3 ;  /* 0x0000000105037824 */ /* 0x000fe200078e0203 */
[----:B----4-:R-:W-:Y:S01]  /*8450*/  ISETP.NE.U32.AND P0, PT, R30, RZ, PT ;  /* 0x000000ff1e00720c */ /* 0x010fe20003f05070 */
[----:B------:R-:W-:Y:S01]  /*8460*/  FMUL R0, R0, UR4 ;  /* 0x0000000400007c20 */ /* 0x000fe20008400000 */
[----:B------:R-:W-:Y:S02]  /*8470*/  IMAD.MOV.U32 R5, RZ, RZ, -0x1 ;  /* 0xffffffffff057424 */ /* 0x000fe400078e00ff */
[----:B------:R-:W-:Y:S01]  /*8480*/  ISETP.NE.AND.EX P0, PT, R31, RZ, PT, P0 ;  /* 0x000000ff1f00720c */ /* 0x000fe20003f05300 */
[----:B------:R3:W4:Y:S01]  /*8490*/  F2I.U32.TRUNC.NTZ R13, R0 ;  /* 0x00000000000d7305 */ /* 0x000722000020f000 */
[----:B------:R-:W3:Y:S01]  /*84a0*/  LDC R15, c[0x0][0x148] ;  /* 0x00005200ff0f7b82 */ /* 0x000ee20000000800 */
[----:B0-----:R-:W-:-:S02]  /*84b0*/  SHF.R.U64 R12, R4, R6, R3 ;  /* 0x00000006040c7219 */ /* 0x001fc40000001203 */
[----:B------:R-:W-:-:S05]  /*84c0*/  SHF.R.U32.HI R3, RZ, R6, R3 ;  /* 0x00000006ff037219 */ /* 0x000fca0000011603 */
[----:B------:R-:W0:Y:S01]  /*84d0*/  LDC R20, c[0x0][0x600] ;  /* 0x00018000ff147b82 */ /* 0x000e220000000800 */
[-CC-:B-1----:R-:W-:Y:S02]  /*84e0*/  SHF.R.U64 R10, R12, R8.reuse, R3.reuse ;  /* 0x000000080c0a7219 */ /* 0x182fe40000001203 */
[----:B------:R-:W-:-:S05]  /*84f0*/  SHF.R.U32.HI R3, RZ, R8, R3 ;  /* 0x00000008ff037219 */ /* 0x000fca0000011603 */
[----:B------:R-:W1:Y:S01]  /*8500*/  LDC R21, c[0x0][0x648] ;  /* 0x00019200ff157b82 */ /* 0x000e620000000800 */
[-C--:B--2---:R-:W-:Y:S02]  /*8510*/  SHF.L.U32 R4, R5, R28.reuse, RZ ;  /* 0x0000001c05047219 */ /* 0x084fe400000006ff */
[-CC-:B------:R-:W-:Y:S02]  /*8520*/  SHF.R.U64 R14, R10, R28.reuse, R3.reuse ;  /* 0x0000001c0a0e7219 */ /* 0x180fe40000001203 */
[----:B------:R-:W-:Y:S02]  /*8530*/  SHF.R.U32.HI R5, RZ, R28, R3 ;  /* 0x0000001cff057219 */ /* 0x000fe40000011603 */
[----:B------:R-:W-:Y:S01]  /*8540*/  LOP3.LUT R153, RZ, R4, RZ, 0x33, !PT ;  /* 0x00000004ff997212 */ /* 0x000fe200078e33ff */
[----:B------:R-:W2:Y:S01]  /*8550*/  LDC R25, c[0x0][0x638] ;  /* 0x00018e00ff197b82 */ /* 0x000ea20000000800 */
[----:B------:R-:W-:Y:S01]  /*8560*/  SHF.L.U32 R28, R7, R28, RZ ;  /* 0x0000001c071c7219 */ /* 0x000fe200000006ff */
[----:B------:R-:W-:-:S06]  /*8570*/  IMAD.MOV.U32 R4, RZ, RZ, R14 ;  /* 0x000000ffff047224 */ /* 0x000fcc00078e000e */
[----:B------:R-:W0:Y:S01]  /*8580*/  LDC R27, c[0x0][0x610] ;  /* 0x00018400ff1b7b82 */ /* 0x000e220000000800 */
[----:B----4-:R-:W-:Y:S05]  /*8590*/  @!P0 BRA `(.L_x_295) ;  /* 0x0000000000288947 */ /* 0x010fea0003800000 */
        /* <DEDUP_REMOVED lines=10> */
.L_x_295:
[----:B------:R-:W-:Y:S01]  /*8640*/  ISETP.NE.AND P0, PT, R2, 0x1, PT ;  /* 0x000000010200780c */ /* 0x000fe20003f05270 */
[----:B------:R-:W-:Y:S01]  /*8650*/  IMAD.MOV R13, RZ, RZ, -R13 ;  /* 0x000000ffff0d7224 */ /* 0x000fe200078e0a0d */
[----:B-1-3--:R-:W-:Y:S01]  /*8660*/  SHF.R.U64 R0, R4, R21, R5 ;  /* 0x0000001504007219 */ /* 0x00afe20000001205 */
[----:B0-----:R-:W-:Y:S01]  /*8670*/  VIADD R5, R20, 0xffffffff ;  /* 0xffffffff14057836 */ /* 0x001fe20000000000 */
[----:B------:R-:W-:-:S03]  /*8680*/  LOP3.LUT R153, R10, R153, RZ, 0xc0, !PT ;  /* 0x000000990a997212 */ /* 0x000fc600078ec0ff */
[----:B------:R-:W-:Y:S01]  /*8690*/  IMAD.MOV R3, RZ, RZ, -R0 ;  /* 0x000000ffff037224 */ /* 0x000fe200078e0a00 */
[----:B------:R-:W-:Y:S01]  /*86a0*/  LOP3.LUT R5, R12, R5, RZ, 0xc0, !PT ;  /* 0x000000050c057212 */ /* 0x000fe200078ec0ff */
[----:B------:R-:W-:Y:S02]  /*86b0*/  IMAD R153, R28, R0, R153 ;  /* 0x000000001c997224 */ /* 0x000fe400078e0299 */
[----:B--2---:R-:W-:Y:S02]  /*86c0*/  IMAD R0, R3, R25, R14 ;  /* 0x0000001903007224 */ /* 0x004fe400078e020e */
[----:B------:R-:W-:Y:S02]  /*86d0*/  @P0 IMAD R26, R15, R13, R24 ;  /* 0x0000000d0f1a0224 */ /* 0x000fe400078e0218 */
[----:B------:R-:W-:Y:S02]  /*86e0*/  IMAD R4, R0, R20, R5 ;  /* 0x0000001400047224 */ /* 0x000fe400078e0205 */
[----:B------:R-:W-:-:S02]  /*86f0*/  IMAD R153, R153, R27, R26 ;  /* 0x0000001b99997224 */ /* 0x000fc400078e021a */
[----:B------:R-:W-:-:S03]  /*8700*/  IMAD.MOV.U32 R3, RZ, RZ, 0x1 ;  /* 0x00000001ff037424 */ /* 0x000fc600078e00ff */
[----:B------:R-:W-:Y:S02]  /*8710*/  SEL R152, R4, R153, !P0 ;  /* 0x0000009904987207 */ /* 0x000fe40004000000 */
[----:B------:R-:W-:Y:S02]  /*8720*/  PRMT R0, R3, 0x7610, R0 ;  /* 0x0000761003007816 */ /* 0x000fe40000000000 */
[----:B------:R-:W-:-:S07]  /*8730*/  SEL R153, R153, R4, !P0 ;  /* 0x0000000499997207 */ /* 0x000fce0004000000 */
.L_x_293:
[----:B------:R-:W-:-:S13]  /*8740*/  LOP3.LUT P0, RZ, R0, 0xff, RZ, 0xc0, !PT ;  /* 0x000000ff00ff7812 */ /* 0x000fda000780c0ff */
[----:B------:R-:W-:Y:S05]  /*8750*/  @P0 BRA `(.L_x_296) ;  /* 0xffffff8800900947 */ /* 0x000fea000383ffff */
[----:B------:R-:W-:Y:S05]  /*8760*/  EXIT ;  /* 0x000000000000794d */ /* 0x000fea0003800000 */
.L_x_7:
[----:B0-----:R-:W-:Y:S01]  /*8770*/  ULDC.64 UR4, c[0x0][0x650] ;  /* 0x0001940000047ab9 */ /* 0x001fe20000000a00 */
        /* <DEDUP_REMOVED lines=25> */
.L_x_298:
[----:B------:R-:W0:Y:S01]  /*8910*/  LDC.64 R26, c[0x0][0x640] ;  /* 0x00019000ff1a7b82 */ /* 0x000e220000000a00 */
[-CC-:B------:R-:W-:Y:S01]  /*8920*/  SHF.R.U64 R21, R12, R8.reuse, R13.reuse ;  /* 0x000000080c157219 */ /* 0x180fe2000000120d */
[----:B------:R-:W-:Y:S01]  /*8930*/  IMAD.MOV.U32 R30, RZ, RZ, 0x1 ;  /* 0x00000001ff1e7424 */ /* 0x000fe200078e00ff */
[----:B------:R-:W-:Y:S02]  /*8940*/  SHF.R.U32.HI R6, RZ, R8, R13 ;  /* 0x00000008ff067219 */ /* 0x000fe4000001160d */
[----:B------:R-:W-:-:S03]  /*8950*/  IADD3 R11, P0, RZ, -R21, RZ ;  /* 0x80000015ff0b7210 */ /* 0x000fc60007f1e0ff */
[----:B------:R-:W1:Y:S02]  /*8960*/  LDC R10, c[0x0][0x618] ;  /* 0x00018600ff0a7b82 */ /* 0x000e640000000800 */
[----:B------:R-:W-:-:S04]  /*8970*/  IMAD.X R7, RZ, RZ, ~R6, P0 ;  /* 0x000000ffff077224 */ /* 0x000fc800000e0e06 */
[-C--:B------:R-:W-:Y:S02]  /*8980*/  IMAD R8, R7, R22.reuse, RZ ;  /* 0x0000001607087224 */ /* 0x080fe400078e02ff */
[----:B------:R-:W2:Y:S01]  /*8990*/  LDC R12, c[0x0][0x608] ;  /* 0x00018200ff0c7b82 */ /* 0x000ea20000000800 */
[----:B------:R-:W-:-:S04]  /*89a0*/  IMAD.WIDE.U32 R6, R11, R22, R16 ;  /* 0x000000160b067225 */ /* 0x000fc800078e0010 */
[----:B------:R-:W-:-:S03]  /*89b0*/  IMAD R11, R11, R23, R8 ;  /* 0x000000170b0b7224 */ /* 0x000fc600078e0208 */
[----:B------:R-:W3:Y:S01]  /*89c0*/  LDC R25, c[0x0][0x658] ;  /* 0x00019600ff197b82 */ /* 0x000ee20000000800 */
[----:B------:R-:W-:Y:S01]  /*89d0*/  IMAD.IADD R7, R7, 0x1, R11 ;  /* 0x0000000107077824 */ /* 0x000fe200078e020b */
[----:B0-----:R-:W-:-:S04]  /*89e0*/  ISETP.NE.U32.AND P0, PT, R26, RZ, PT ;  /* 0x000000ff1a00720c */ /* 0x001fc80003f05070 */
[----:B------:R-:W-:Y:S02]  /*89f0*/  ISETP.NE.AND.EX P0, PT, R27, RZ, PT, P0 ;  /* 0x000000ff1b00720c */ /* 0x000fe40003f05300 */
[----:B------:R-:W0:Y:S01]  /*8a00*/  LDC R22, c[0x0][0x600] ;  /* 0x00018000ff167b82 */ /* 0x000e220000000800 */
[-CC-:B-1----:R-:W-:Y:S02]  /*8a10*/  SHF.R.U64 R8, R6, R10.reuse, R7.reuse ;  /* 0x0000000a06087219 */ /* 0x182fe40000001207 */
[----:B------:R-:W-:Y:S01]  /*8a20*/  SHF.R.U32.HI R7, RZ, R10, R7 ;  /* 0x0000000aff077219 */ /* 0x000fe20000011607 */
[----:B------:R-:W-:-:S04]  /*8a30*/  IMAD.MOV.U32 R10, RZ, RZ, -0x1 ;  /* 0xffffffffff0a7424 */ /* 0x000fc800078e00ff */
        /* <DEDUP_REMOVED lines=21> */
.L_x_299:
[----:B------:R-:W-:Y:S01]  /*8b90*/  ISETP.NE.AND P0, PT, R2, 0x1, PT ;  /* 0x000000010200780c */ /* 0x000fe20003f05270 */
[----:B0-----:R-:W-:Y:S01]  /*8ba0*/  VIADD R11, R22, 0xffffffff ;  /* 0xffffffff160b7836 */ /* 0x001fe20000000000 */
[----:B-1----:R-:W-:Y:S02]  /*8bb0*/  SHF.R.U64 R6, R6, R24, R7 ;  /* 0x0000001806067219 */ /* 0x002fe40000001207 */
[----:B------:R-:W-:Y:S02]  /*8bc0*/  SHF.L.U32 R30, R30, R25, RZ ;  /* 0x000000191e1e7219 */ /* 0x000fe400000006ff */
[----:B------:R-:W-:Y:S01]  /*8bd0*/  LOP3.LUT R5, R23, R32, RZ, 0xc0, !PT ;  /* 0x0000002017057212 */ /* 0x000fe200078ec0ff */
[----:B------:R-:W-:-:S04]  /*8be0*/  IMAD.MOV R7, RZ, RZ, -R6 ;  /* 0x000000ffff077224 */ /* 0x000fc800078e0a06 */
[----:B------:R-:W-:Y:S01]  /*8bf0*/  IMAD R6, R30, R6, R5 ;  /* 0x000000061e067224 */ /* 0x000fe200078e0205 */
[----:B------:R-:W-:Y:S01]  /*8c00*/  LOP3.LUT R5, R8, R11, RZ, 0xc0, !PT ;  /* 0x0000000b08057212 */ /* 0x000fe200078ec0ff */
[----:B------:R-:W-:Y:S02]  /*8c10*/  @P0 IMAD R3, R9, R14, R4 ;  /* 0x0000000e09030224 */ /* 0x000fe400078e0204 */
[----:B--2---:R-:W-:Y:S02]  /*8c20*/  IMAD R4, R7, R28, R20 ;  /* 0x0000001c07047224 */ /* 0x004fe400078e0214 */
[----:B---3--:R-:W-:Y:S02]  /*8c30*/  IMAD R3, R6, R29, R3 ;  /* 0x0000001d06037224 */ /* 0x008fe400078e0203 */
[----:B------:R-:W-:Y:S02]  /*8c40*/  IMAD R4, R4, R22, R5 ;  /* 0x0000001604047224 */ /* 0x000fe400078e0205 */
[----:B------:R-:W-:-:S02]  /*8c50*/  IMAD.MOV.U32 R8, RZ, RZ, 0x1 ;  /* 0x00000001ff087424 */ /* 0x000fc400078e00ff */
[----:B------:R-:W-:Y:S01]  /*8c60*/  IMAD.MOV.U32 R6, RZ, RZ, R21 ;  /* 0x000000ffff067224 */ /* 0x000fe200078e0015 */
[----:B------:R-:W-:Y:S02]  /*8c70*/  SEL R7, R4, R3, !P0 ;  /* 0x0000000304077207 */ /* 0x000fe40004000000 */
[----:B------:R-:W-:-:S07]  /*8c80*/  SEL R20, R3, R4, !P0 ;  /* 0x0000000403147207 */ /* 0x000fce0004000000 */
.L_x_297:
[----:B------:R-:W-:-:S08]  /*8c90*/  NOP ;  /* 0x0000000000007918 */ /* 0x000fd00000000000 */
[----:B------:R-:W0:-:S00]  /*8ca0*/  USETMAXREG.DEALLOC.CTAPOOL 0x28 ;  /* 0x00000028000079c8 */ /* 0x000e0000080e0500 */
[----:B0-----:R-:W-:-:S13]  /*8cb0*/  ISETP.NE.AND P0, PT, R0, RZ, PT ;  /* 0x000000ff0000720c */ /* 0x001fda0003f05270 */
[----:B------:R-:W-:Y:S05]  /*8cc0*/  @P0 EXIT ;  /* 0x000000000000094d */ /* 0x000fea0003800000 */
[----:B------:R-:W-:Y:S01]  /*8cd0*/  LOP3.LUT P0, RZ, R8, 0xff, RZ, 0xc0, !PT ;  /* 0x000000ff08ff7812 */ /* 0x000fe2000780c0ff */
[----:B------:R-:W-:Y:S02]  /*8ce0*/  IMAD.MOV.U32 R0, RZ, RZ, 0x1 ;  /* 0x00000001ff007424 */ /* 0x000fe400078e00ff */
[----:B------:R-:W-:-:S10]  /*8cf0*/  IMAD.MOV.U32 R3, RZ, RZ, RZ ;  /* 0x000000ffff037224 */ /* 0x000fd400078e00ff */
[----:B------:R-:W-:Y:S05]  /*8d00*/  @!P0 BRA `(.L_x_300) ;  /* 0x0000000c00448947 */ /* 0x000fea0003800000 */
[----:B------:R-:W0:Y:S01]  /*8d10*/  LDC R0, c[0x0][0x28c] ;  /* 0x0000a300ff007b82 */ /* 0x000e220000000800 */
[----:B------:R-:W-:Y:S01]  /*8d20*/  ULDC UR5, c[0x0][0x658] ;  /* 0x0001960000057ab9 */ /* 0x000fe20000000800 */
[----:B------:R-:W-:Y:S01]  /*8d30*/  UMOV UR7, 0xffffffff ;  /* 0xffffffff00077882 */ /* 0x000fe20000000000 */
[----:B------:R-:W-:Y:S01]  /*8d40*/  ULDC UR6, c[0x0][0xc] ;  /* 0x0000030000067ab9 */ /* 0x000fe20000000800 */
[----:B------:R-:W-:Y:S01]  /*8d50*/  USHF.L.U32 UR8, UR7, UR5, URZ ;  /* 0x0000000507087299 */ /* 0x000fe2000800063f */
[----:B------:R-:W-:Y:S01]  /*8d60*/  BSSY B0, `(.L_x_300) ;  /* 0x00000cb000007945 */ /* 0x000fe20003800000 */
[----:B------:R-:W-:Y:S01]  /*8d70*/  UMOV UR9, 0x1 ;  /* 0x0000000100097882 */ /* 0x000fe20000000000 */
[----:B------:R-:W-:Y:S01]  /*8d80*/  ULDC UR7, c[0x0][0x10] ;  /* 0x0000040000077ab9 */ /* 0x000fe20000000800 */
[----:B------:R-:W1:Y:S01]  /*8d90*/  S2UR UR10, SR_CgaCtaId ;  /* 0x00000000000a79c3 */ /* 0x000e620000008800 */
[----:B------:R-:W-:Y:S01]  /*8da0*/  UIMAD.WIDE.U32 UR6, UR6, UR7, URZ ;  /* 0x00000007060672a5 */ /* 0x000fe2000f8e003f */
[----:B------:R-:W-:Y:S01]  /*8db0*/  IMAD.MOV.U32 R11, RZ, RZ, 0x1 ;  /* 0x00000001ff0b7424 */ /* 0x000fe200078e00ff */
[----:B------:R-:W-:Y:S01]  /*8dc0*/  USHF.L.U32 UR17, UR9, UR5, URZ ;  /* 0x0000000509117299 */ /* 0x000fe2000800063f */
[----:B------:R-:W-:Y:S01]  /*8dd0*/  LOP3.LUT R8, R19, 0x2, RZ, 0xfc, !PT ;  /* 0x0000000213087812 */ /* 0x000fe200078efcff */
[----:B------:R-:W-:Y:S01]  /*8de0*/  ULDC UR4, c[0x0][0x600] ;  /* 0x0001800000047ab9 */ /* 0x000fe20000000800 */
[----:B------:R-:W-:Y:S01]  /*8df0*/  ULDC UR5, c[0x0][0x14] ;  /* 0x0000050000057ab9 */ /* 0x000fe20000000800 */
[----:B------:R-:W-:-:S02]  /*8e00*/  UIADD3 UR4, UR4, -0x1, URZ ;  /* 0xffffffff04047890 */ /* 0x000fc4000fffe03f */
[----:B------:R-:W-:Y:S02]  /*8e10*/  UIMAD.WIDE.U32 UR22, UR6, UR5, URZ ;  /* 0x00000005061672a5 */ /* 0x000fe4000f8e003f */
[----:B------:R-:W-:Y:S02]  /*8e20*/  UIMAD UR13, UR7, UR5, URZ ;  /* 0x00000005070d72a4 */ /* 0x000fe4000f8e023f */
[----:B------:R-:W-:Y:S02]  /*8e30*/  ULOP3.LUT UR16, URZ, UR8, URZ, 0x33, !UPT ;  /* 0x000000083f107292 */ /* 0x000fe4000f8e333f */
[----:B------:R-:W-:Y:S01]  /*8e40*/  UIADD3 UR13, UR23, UR13, URZ ;  /* 0x0000000d170d7290 */ /* 0x000fe2000fffe03f */
[----:B0-----:R-:W-:Y:S01]  /*8e50*/  VIADD R0, R0, 0x3f ;  /* 0x0000003f00007836 */ /* 0x001fe20000000000 */
[----:B------:R-:W-:-:S04]  /*8e60*/  ULDC.64 UR24, c[0x0][0x198] ;  /* 0x0000660000187ab9 */ /* 0x000fc80000000a00 */
[----:B------:R-:W-:Y:S01]  /*8e70*/  SHF.R.S32.HI R3, RZ, 0x1f, R0 ;  /* 0x0000001fff037819 */ /* 0x000fe20000011400 */
[----:B-1----:R-:W-:-:S03]  /*8e80*/  IMAD.U32 R9, RZ, RZ, UR10 ;  /* 0x0000000aff097e24 */ /* 0x002fc6000f8e00ff */
[----:B------:R-:W-:Y:S01]  /*8e90*/  LEA.HI R3, R3, R0, RZ, 0x6 ;  /* 0x0000000003037211 */ /* 0x000fe200078f30ff */
[----:B------:R-:W-:-:S03]  /*8ea0*/  IMAD.MOV.U32 R0, RZ, RZ, 0x1 ;  /* 0x00000001ff007424 */ /* 0x000fc600078e00ff */
[----:B------:R-:W-:Y:S01]  /*8eb0*/  SHF.R.S32.HI R10, RZ, 0x6, R3 ;  /* 0x00000006ff0a7819 */ /* 0x000fe20000011403 */
[----:B------:R-:W-:Y:S01]  /*8ec0*/  IMAD.MOV.U32 R3, RZ, RZ, RZ ;  /* 0x000000ffff037224 */ /* 0x000fe200078e00ff */
[----:B------:R-:W-:-:S03]  /*8ed0*/  LEA R12, R9, 0x100, 0xc ;  /* 0x00000100090c7811 */ /* 0x000fc600078e60ff */
[----:B------:R-:W-:-:S07]  /*8ee0*/  VIADD R13, R10, 0x1 ;  /* 0x000000010a0d7836 */ /* 0x000fce0000000000 */
.L_x_311:
[----:B------:R-:W-:-:S03]  /*8ef0*/  UMOV UR5, 0xffffffff ;  /* 0xffffffff00057882 */ /* 0x000fc60000000000 */
[----:B------:R-:W-:Y:S05]  /*8f00*/  BRA.DIV UR5, `(.L_x_301) ;  /* 0x0000000e05d07947 */ /* 0x000fea000b800000 */
[----:B------:R-:W-:-:S13]  /*8f10*/  ELECT P6, URZ, PT ;  /* 0x00000000003f782f */ /* 0x000fda00038c0000 */
.L_x_323:
[----:B------:R-:W0:Y:S01]  /*8f20*/  LDC R4, c[0x0][0x28c] ;  /* 0x0000a300ff047b82 */ /* 0x000e220000000800 */
[----:B------:R-:W-:Y:S01]  /*8f30*/  BSSY B1, `(.L_x_302) ;  /* 0x000003a000017945 */ /* 0x000fe20003800000 */
[----:B0-----:R-:W-:-:S13]  /*8f40*/  ISETP.LT.OR P6, PT, R4, 0x1, !P6 ;  /* 0x000000010400780c */ /* 0x001fda00077c1670 */
[----:B------:R-:W-:Y:S05]  /*8f50*/  @P6 BRA `(.L_x_303) ;  /* 0x0000000000dc6947 */ /* 0x000fea0003800000 */
[----:B------:R-:W-:Y:S02]  /*8f60*/  IMAD R20, R20, 0x2, R9 ;  /* 0x0000000214147824 */ /* 0x000fe400078e0209 */
[----:B------:R-:W-:Y:S02]  /*8f70*/  IMAD.SHL.U32 R21, R7, 0x100, RZ ;  /* 0x0000010007157824 */ /* 0x000fe400078e00ff */
[----:B------:R-:W-:Y:S02]  /*8f80*/  IMAD.MOV.U32 R24, RZ, RZ, RZ ;  /* 0x000000ffff187224 */ /* 0x000fe400078e00ff */
[----:B------:R-:W-:Y:S02]  /*8f90*/  IMAD.MOV.U32 R4, RZ, RZ, R13 ;  /* 0x000000ffff047224 */ /* 0x000fe400078e000d */
[----:B------:R-:W-:Y:S02]  /*8fa0*/  IMAD.MOV.U32 R5, RZ, RZ, R0 ;  /* 0x000000ffff057224 */ /* 0x000fe400078e0000 */
[----:B------:R-:W-:-:S02]  /*8fb0*/  IMAD.MOV.U32 R7, RZ, RZ, R3 ;  /* 0x000000ffff077224 */ /* 0x000fc400078e0003 */
[----:B------:R-:W-:-:S07]  /*8fc0*/  IMAD.SHL.U32 R20, R20, 0x40, RZ ;  /* 0x0000004014147824 */ /* 0x000fce00078e00ff */
.L_x_306:
[----:B------:R-:W0:Y:S01]  /*8fd0*/  S2UR UR5, SR_CgaCtaId ;  /* 0x00000000000579c3 */ /* 0x000e220000008800 */
[----:B------:R-:W-:Y:S02]  /*8fe0*/  MOV R14, 0x400 ;  /* 0x00000400000e7802 */ /* 0x000fe40000000f00 */
[----:B------:R-:W-:-:S13]  /*8ff0*/  LOP3.LUT P1, RZ, R18, 0x7f, RZ, 0xc0, !PT ;  /* 0x0000007f12ff7812 */ /* 0x000fda000782c0ff */
[----:B------:R-:W1:Y:S01]  /*9000*/  @!P1 LDC R15, c[0x0][0x500] ;  /* 0x00014000ff0f9b82 */ /* 0x000e620000000800 */
[----:B0-----:R-:W-:-:S05]  /*9010*/  IMAD.U32 R9, RZ, RZ, UR5 ;  /* 0x00000005ff097e24 */ /* 0x001fca000f8e00ff */
[----:B------:R-:W-:Y:S02]  /*9020*/  LEA R22, R9, R14, 0x18 ;  /* 0x0000000e09167211 */ /* 0x000fe400078ec0ff */
[----:B------:R-:W-:-:S03]  /*9030*/  SHF.L.U32 R14, R5, 0x1f, RZ ;  /* 0x0000001f050e7819 */ /* 0x000fc600000006ff */
[----:B------:R-:W-:-:S04]  /*9040*/  IMAD R23, R7, 0x8, R22 ;  /* 0x0000000807177824 */ /* 0x000fc800078e0216 */
[----:B------:R-:W0:Y:S02]  /*9050*/  SYNCS.PHASECHK.TRANS64.TRYWAIT P0, [R23+URZ+0x28], R14 ;  /* 0x0000280e170075a7 */ /* 0x000e24000800017f */
[----:B01----:R-:W-:Y:S05]  /*9060*/  @!P0 BRA `(.L_x_304) ;  /* 0x0000000c00988947 */ /* 0x003fea0003800000 */
.L_x_324:
[----:B0-----:R-:W-:Y:S01]  /*9070*/  PRMT R14, R8, 0x9910, RZ ;  /* 0x00009910080e7816 */ /* 0x001fe200000000ff */
[----:B------:R0:W-:Y:S03]  /*9080*/  @!P1 SYNCS.ARRIVE.TRANS64 RZ, [R23+URZ], R15 ;  /* 0x0000000f17ff99a7 */ /* 0x0001e6000800003f */
[----:B------:R-:W-:-:S13]  /*9090*/  ISETP.NE.AND P0, PT, R14, 0x2, PT ;  /* 0x000000020e00780c */ /* 0x000fda0003f05270 */
[----:B0-----:R-:W-:Y:S05]  /*90a0*/  @P0 BRA `(.L_x_305) ;  /* 0x0000000000040947 */ /* 0x001fea0003800000 */
[----:B------:R-:W-:Y:S01]  /*90b0*/  BPT.TRAP 0x1 ;  /* 0x000000040000795c */ /* 0x000fe20000300000 */
.L_x_305:
[C---:B------:R-:W-:Y:S01]  /*90c0*/  IMAD R14, R7.reuse, 0x2000, R12 ;  /* 0x00002000070e7824 */ /* 0x040fe200078e020c */
[----:B------:R-:W-:Y:S01]  /*90d0*/  R2UR UR8, R22 ;  /* 0x00000000160872ca */ /* 0x000fe200000e0000 */
[----:B------:R-:W-:Y:S01]  /*90e0*/  IMAD R22, R7, 0x4000, R22 ;  /* 0x0000400007167824 */ /* 0x000fe200078e0216 */
[----:B------:R-:W-:Y:S01]  /*90f0*/  R2UR UR18, R20 ;  /* 0x00000000141272ca */ /* 0x000fe200000e0000 */
[----:B------:R-:W-:Y:S01]  /*9100*/  VIADD R4, R4, 0xffffffff ;  /* 0xffffffff04047836 */ /* 0x000fe20000000000 */
[----:B------:R-:W-:Y:S01]  /*9110*/  R2UR UR5, R14 ;  /* 0x000000000e0572ca */ /* 0x000fe200000e0000 */
[----:B------:R-:W-:Y:S01]  /*9120*/  UIADD3 UR6, UP0, UR24, 0xf0, URZ ;  /* 0x000000f018067890 */ /* 0x000fe2000ff1e03f */
[----:B------:R-:W-:Y:S01]  /*9130*/  R2UR UR11, R22 ;  /* 0x00000000160b72ca */ /* 0x000fe200000e0000 */
[----:B------:R-:W-:Y:S01]  /*9140*/  UIADD3 UR26, UP1, UR24, 0x1f0, URZ ;  /* 0x000001f0181a7890 */ /* 0x000fe2000ff3e03f */
[----:B------:R-:W-:Y:S01]  /*9150*/  R2UR UR9, R23 ;  /* 0x00000000170972ca */ /* 0x000fe200000e0000 */
[----:B------:R-:W-:Y:S01]  /*9160*/  UIADD3.X UR7, URZ, UR25, URZ, UP0, !UPT ;  /* 0x000000193f077290 */ /* 0x000fe200087fe43f */
[----:B------:R-:W-:Y:S01]  /*9170*/  R2UR UR10, R24 ;  /* 0x00000000180a72ca */ /* 0x000fe200000e0000 */
[----:B------:R-:W-:Y:S01]  /*9180*/  VIADD R7, R7, 0x1 ;  /* 0x0000000107077836 */ /* 0x000fe20000000000 */
[----:B------:R-:W-:Y:S01]  /*9190*/  R2UR UR12, R6 ;  /* 0x00000000060c72ca */ /* 0x000fe200000e0000 */
[----:B------:R-:W-:Y:S01]  /*91a0*/  UIADD3.X UR27, URZ, UR25, URZ, UP1, !UPT ;  /* 0x000000193f1b7290 */ /* 0x000fe20008ffe43f */
[----:B------:R-:W-:Y:S01]  /*91b0*/  R2UR UR19, R21 ;  /* 0x00000000151372ca */ /* 0x000fe200000e0000 */
[----:B------:R-:W-:Y:S01]  /*91c0*/  UMOV UR20, 0x30000 ;  /* 0x0003000000147882 */ /* 0x000fe20000000000 */
[----:B------:R-:W-:Y:S01]  /*91d0*/  ISETP.GT.AND P1, PT, R4, 0x1, PT ;  /* 0x000000010400780c */ /* 0x000fe20003f24270 */
[----:B------:R-:W-:Y:S01]  /*91e0*/  UIADD3 UR8, UR8, UR5, URZ ;  /* 0x0000000508087290 */ /* 0x000fe2000fffe03f */
[----:B------:R-:W-:Y:S01]  /*91f0*/  ISETP.NE.AND P0, PT, R7, 0x5, PT ;  /* 0x000000050700780c */ /* 0x000fe20003f05270 */
[----:B------:R-:W-:Y:S01]  /*9200*/  UIADD3 UR5, UR11, 0xa100, URZ ;  /* 0x0000a1000b057890 */ /* 0x000fe2000fffe03f */
[----:B------:R-:W-:Y:S01]  /*9210*/  VIADD R24, R24, 0x40 ;  /* 0x0000004018187836 */ /* 0x000fe20000000000 */
[----:B------:R-:W-:Y:S01]  /*9220*/  UMOV UR14, 0x0 ;  /* 0x00000000000e7882 */ /* 0x000fe20000000000 */
[----:B------:R-:W-:Y:S01]  /*9230*/  UMOV UR15, 0x10000000 ;  /* 0x10000000000f7882 */ /* 0x000fe20000000000 */
[----:B------:R-:W-:Y:S01]  /*9240*/  UMOV UR11, UR18 ;  /* 0x00000012000b7c82 */ /* 0x000fe20008000000 */
[----:B------:R-:W-:-:S02]  /*9250*/  SEL R14, RZ, 0x1, P0 ;  /* 0x00000001ff0e7807 */ /* 0x000fc40000000000 */
[----:B------:R0:W-:Y:S01]  /*9260*/  UTMALDG.3D.MULTICAST [UR8], [UR6], UR20, desc[UR14] ;  /* 0x00000e08060073b4 */ /* 0x0001e20008011814 */
[----:B------:R-:W-:Y:S02]  /*9270*/  SEL R7, R7, RZ, P0 ;  /* 0x000000ff07077207 */ /* 0x000fe40000000000 */
[----:B------:R-:W-:Y:S01]  /*9280*/  LOP3.LUT R5, R5, R14, RZ, 0x3c, !PT ;  /* 0x0000000e05057212 */ /* 0x000fe200078e3cff */
[----:B0-----:R-:W-:Y:S01]  /*9290*/  UMOV UR8, UR5 ;  /* 0x0000000500087c82 */ /* 0x001fe20008000000 */
[----:B------:R-:W-:Y:S02]  /*92a0*/  UMOV UR11, UR19 ;  /* 0x00000013000b7c82 */ /* 0x000fe40008000000 */
[----:B------:R0:W-:Y:S02]  /*92b0*/  UTMALDG.3D [UR8], [UR26], desc[UR14] ;  /* 0x00000e081a0075b4 */ /* 0x0001e40008011000 */
[----:B0-----:R-:W-:Y:S05]  /*92c0*/  @P1 BRA `(.L_x_306) ;  /* 0xfffffffc00401947 */ /* 0x001fea000383ffff */
.L_x_303:
[----:B------:R-:W-:Y:S05]  /*92d0*/  BSYNC B1 ;  /* 0x0000000000017941 */ /* 0x000fea0003800000 */
.L_x_302:
[----:B------:R-:W-:Y:S01]  /*92e0*/  LOP3.LUT P1, RZ, R11, 0xff, RZ, 0xc0, !PT ;  /* 0x000000ff0bff7812 */ /* 0x000fe2000782c0ff */
[C---:B------:R-:W-:Y:S01]  /*92f0*/  IMAD.IADD R6, R10.reuse, 0x1, R3 ;  /* 0x000000010a067824 */ /* 0x040fe200078e0203 */
[----:B------:R-:W-:Y:S01]  /*9300*/  ULDC.64 UR6, c[0x0][0x650] ;  /* 0x0001940000067ab9 */ /* 0x000fe20000000a00 */
[----:B------:R-:W-:Y:S01]  /*9310*/  ISETP.GE.U32.AND P2, PT, R10, 0x5, PT ;  /* 0x000000050a00780c */ /* 0x000fe20003f46070 */
[----:B------:R-:W-:Y:S01]  /*9320*/  BSSY B1, `(.L_x_307) ;  /* 0x000006c000017945 */ /* 0x000fe20003800000 */
[----:B------:R-:W-:Y:S01]  /*9330*/  IMAD.MOV.U32 R20, RZ, RZ, -0x1 ;  /* 0xffffffffff147424 */ /* 0x000fe200078e00ff */
[----:B------:R-:W-:Y:S01]  /*9340*/  ISETP.GT.U32.AND P0, PT, R6, 0x4, PT ;  /* 0x000000040600780c */ /* 0x000fe20003f04070 */
[----:B------:R-:W-:Y:S01]  /*9350*/  IMAD.MOV.U32 R7, RZ, RZ, -0x1 ;  /* 0xffffffffff077424 */ /* 0x000fe200078e00ff */
[----:B------:R-:W-:Y:S02]  /*9360*/  PRMT R11, RZ, 0x7610, R11 ;  /* 0x00007610ff0b7816 */ /* 0x000fe4000000000b */
[----:B------:R-:W-:-:S03]  /*9370*/  ISETP.LT.U32.AND P0, PT, R10, 0x5, P0 ;  /* 0x000000050a00780c */ /* 0x000fc60000701070 */
[----:B------:R-:W0:Y:S01]  /*9380*/  @P1 S2R R9, SR_CgaCtaId ;  /* 0x0000000000091919 */ /* 0x000e220000008800 */
[----:B------:R-:W-:-:S04]  /*9390*/  @P1 MOV R4, 0x400 ;  /* 0x0000040000041802 */ /* 0x000fc80000000f00 */
[----:B0-----:R-:W-:Y:S01]  /*93a0*/  @P1 LEA R3, R9, R4, 0x18 ;  /* 0x0000000409031211 */ /* 0x001fe200078ec0ff */
[----:B------:R-:W-:-:S03]  /*93b0*/  IMAD.WIDE.U32 R4, R6, -0x33333333, RZ ;  /* 0xcccccccd06047825 */ /* 0x000fc600078e00ff */
[----:B------:R0:W-:Y:S01]  /*93c0*/  @P1 SYNCS.ARRIVE.TRANS64.A1T0 RZ, [R3+URZ+0x68], RZ ;  /* 0x000068ff03ff19a7 */ /* 0x0001e2000810003f */
[----:B------:R-:W-:Y:S02]  /*93d0*/  IADD3 R16, P1, R16, UR22, RZ ;  /* 0x0000001610107c10 */ /* 0x000fe4000ff3e0ff */
[----:B------:R-:W-:Y:S02]  /*93e0*/  SHF.R.U32.HI R5, RZ, 0x2, R5 ;  /* 0x00000002ff057819 */ /* 0x000fe40000011605 */
[----:B------:R-:W-:Y:S02]  /*93f0*/  IADD3.X R17, R17, UR13, RZ, P1, !PT ;  /* 0x0000000d11117c10 */ /* 0x000fe40008ffe4ff */
[----:B------:R-:W-:Y:S02]  /*9400*/  PRMT R4, RZ, 0x7610, R4 ;  /* 0x00007610ff047816 */ /* 0x000fe40000000004 */
[----:B0-----:R-:W-:Y:S02]  /*9410*/  SEL R3, RZ, 0x1, !P0 ;  /* 0x00000001ff037807 */ /* 0x001fe40004000000 */
[----:B------:R-:W-:-:S02]  /*9420*/  ISETP.GE.U32.AND P0, PT, R16, UR6, PT ;  /* 0x0000000610007c0c */ /* 0x000fc4000bf06070 */
[----:B------:R-:W-:Y:S01]  /*9430*/  LOP3.LUT R0, R0, R3, RZ, 0x3c, !PT ;  /* 0x0000000300007212 */ /* 0x000fe200078e3cff */
[----:B------:R-:W-:Y:S01]  /*9440*/  IMAD R3, R5, -0x5, R6 ;  /* 0xfffffffb05037824 */ /* 0x000fe200078e0206 */
[----:B------:R-:W-:Y:S01]  /*9450*/  ISETP.GE.U32.AND.EX P0, PT, R17, UR7, PT, P0 ;  /* 0x0000000711007c0c */ /* 0x000fe2000bf06100 */
[----:B------:R-:W-:Y:S01]  /*9460*/  IMAD.MOV.U32 R6, RZ, RZ, -0x1 ;  /* 0xffffffffff067424 */ /* 0x000fe200078e00ff */
[----:B------:R-:W-:-:S11]  /*9470*/  @P2 LOP3.LUT R0, R0, 0x1, R5, 0x78, !PT ;  /* 0x0000000100002812 */ /* 0x000fd600078e7805 */
[----:B------:R-:W-:Y:S05]  /*9480*/  @P0 BRA `(.L_x_308) ;  /* 0x0000000400540947 */ /* 0x000fea0003800000 */
[----:B------:R-:W0:Y:S01]  /*9490*/  S2R R15, SR_CTAID.X ;  /* 0x00000000000f7919 */ /* 0x000e220000002500 */
[----:B------:R-:W-:Y:S01]  /*94a0*/  ULDC.64 UR6, c[0x0][0x628] ;  /* 0x00018a0000067ab9 */ /* 0x000fe20000000a00 */
[----:B------:R-:W-:Y:S01]  /*94b0*/  ULDC UR8, c[0x0][0x630] ;  /* 0x00018c0000087ab9 */ /* 0x000fe20000000800 */
[----:B------:R-:W-:Y:S01]  /*94c0*/  ISETP.NE.U32.AND P0, PT, RZ, UR6, PT ;  /* 0x00000006ff007c0c */ /* 0x000fe2000bf05070 */
[----:B------:R-:W1:Y:S01]  /*94d0*/  S2R R20, SR_CTAID.Y ;  /* 0x0000000000147919 */ /* 0x000e620000002600 */
[----:B------:R-:W-:Y:S01]  /*94e0*/  ULDC UR9, c[0x0][0x150] ;  /* 0x0000540000097ab9 */ /* 0x000fe20000000800 */
[----:B------:R-:W-:Y:S01]  /*94f0*/  IMAD.MOV.U32 R4, RZ, RZ, R16 ;  /* 0x000000ffff047224 */ /* 0x000fe200078e0010 */
[----:B------:R-:W-:Y:S01]  /*9500*/  ISETP.NE.AND.EX P0, PT, RZ, UR7, PT, P0 ;  /* 0x00000007ff007c0c */ /* 0x000fe2000bf05300 */
[----:B------:R-:W-:Y:S01]  /*9510*/  IMAD.MOV.U32 R5, RZ, RZ, R17 ;  /* 0x000000ffff057224 */ /* 0x000fe200078e0011 */
[----:B0-----:R-:W-:-:S11]  /*9520*/  I2FP.F32.U32 R22, R15 ;  /* 0x0000000f00167245 */ /* 0x001fd60000201000 */
[----:B------:R-:W-:Y:S05]  /*9530*/  @!P0 BRA `(.L_x_309) ;  /* 0x0000000000288947 */ /* 0x000fea0003800000 */
[----:B------:R-:W-:Y:S02]  /*9540*/  ULDC UR5, c[0x0][0x634] ;  /* 0x00018d0000057ab9 */ /* 0x000fe40000000800 */
[----:B------:R-:W-:-:S05]  /*9550*/  IADD3 R5, P0, R16, UR5, RZ ;  /* 0x0000000510057c10 */ /* 0x000fca000ff1e0ff */
[----:B------:R-:W-:-:S04]  /*9560*/  IMAD.X R21, RZ, RZ, R17, P0 ;  /* 0x000000ffff157224 */ /* 0x000fc800000e0611 */
[----:B------:R-:W-:-:S04]  /*9570*/  IMAD.WIDE.U32 R6, R21, UR6, RZ ;  /* 0x0000000615067c25 */ /* 0x000fc8000f8e00ff */
[----:B------:R-:W-:-:S04]  /*9580*/  IMAD.WIDE.U32 R6, P0, R5, UR7, R6 ;  /* 0x0000000705067c25 */ /* 0x000fc8000f800006 */
[----:B------:R-:W-:-:S04]  /*9590*/  IMAD.WIDE.U32 R4, R5, UR6, RZ ;  /* 0x0000000605047c25 */ /* 0x000fc8000f8e00ff */
[----:B------:R-:W-:Y:S01]  /*95a0*/  IMAD.MOV.U32 R4, RZ, RZ, R7 ;  /* 0x000000ffff047224 */ /* 0x000fe200078e0007 */
[----:B------:R-:W-:Y:S01]  /*95b0*/  IADD3 RZ, P1, R5, R6, RZ ;  /* 0x0000000605ff7210 */ /* 0x000fe20007f3e0ff */
[----:B------:R-:W-:-:S04]  /*95c0*/  IMAD.X R5, RZ, RZ, RZ, P0 ;  /* 0x000000ffff057224 */ /* 0x000fc800000e06ff */
[----:B------:R-:W-:-:S08]  /*95d0*/  IMAD.WIDE.U32.X R4, R21, UR7, R4, P1 ;  /* 0x0000000715047c25 */ /* 0x000fd000088e0404 */
.L_x_309:
[--C-:B------:R-:W-:Y:S01]  /*95e0*/  SHF.R.U64 R14, R4, UR8, R5.reuse ;  /* 0x00000008040e7c19 */ /* 0x100fe20008001205 */
[----:B------:R-:W-:Y:S01]  /*95f0*/  FMUL R22, R22, UR9 ;  /* 0x0000000916167c20 */ /* 0x000fe20008400000 */
[----:B------:R-:W-:Y:S01]  /*9600*/  SHF.R.U32.HI R4, RZ, UR8, R5 ;  /* 0x00000008ff047c19 */ /* 0x000fe20008011605 */
[----:B------:R-:W0:Y:S01]  /*9610*/  LDC R6, c[0x0][0x144] ;  /* 0x00005100ff067b82 */ /* 0x000e220000000800 */
[----:B------:R-:W-:Y:S01]  /*9620*/  IADD3 R5, P0, RZ, -R14, RZ ;  /* 0x8000000eff057210 */ /* 0x000fe20007f1e0ff */
[----:B------:R-:W-:Y:S01]  /*9630*/  ULDC UR5, c[0x0][0x154] ;  /* 0x0000550000057ab9 */ /* 0x000fe20000000800 */
[----:B-1----:R-:W-:Y:S01]  /*9640*/  I2FP.F32.U32 R7, R20 ;  /* 0x0000001400077245 */ /* 0x002fe20000201000 */
[----:B------:R-:W1:Y:S01]  /*9650*/  F2I.U32.TRUNC.NTZ R22, R22 ;  /* 0x0000001600167305 */ /* 0x000e62000020f000 */
[----:B------:R-:W-:Y:S01]  /*9660*/  ULDC.64 UR6, c[0x0][0x620] ;  /* 0x0001880000067ab9 */ /* 0x000fe20000000a00 */
[----:B------:R-:W-:Y:S01]  /*9670*/  IMAD.X R4, RZ, RZ, ~R4, P0 ;  /* 0x000000ffff047224 */ /* 0x000fe200000e0e04 */
[----:B------:R-:W-:Y:S01]  /*9680*/  ISETP.NE.AND P2, PT, R2, 0x1, PT ;  /* 0x000000010200780c */ /* 0x000fe20003f45270 */
[----:B------:R-:W-:Y:S01]  /*9690*/  FMUL R23, R7, UR5 ;  /* 0x0000000507177c20 */ /* 0x000fe20008400000 */
[----:B------:R-:W2:Y:S01]  /*96a0*/  LDC R25, c[0x0][0x148] ;  /* 0x00005200ff197b82 */ /* 0x000ea20000000800 */
[----:B------:R-:W-:Y:S01]  /*96b0*/  IMAD R4, R4, UR6, RZ ;  /* 0x0000000604047c24 */ /* 0x000fe2000f8e02ff */
[----:B------:R-:W-:-:S03]  /*96c0*/  ULDC UR5, c[0x0][0x618] ;  /* 0x0001860000057ab9 */ /* 0x000fc60000000800 */
[----:B------:R-:W3:Y:S01]  /*96d0*/  F2I.U32.TRUNC.NTZ R23, R23 ;  /* 0x0000001700177305 */ /* 0x000ee2000020f000 */
[C---:B------:R-:W-:Y:S02]  /*96e0*/  IMAD R7, R5.reuse, UR7, R4 ;  /* 0x0000000705077c24 */ /* 0x040fe4000f8e0204 */
[----:B------:R-:W-:Y:S01]  /*96f0*/  IMAD.WIDE.U32 R4, R5, UR6, R16 ;  /* 0x0000000605047c25 */ /* 0x000fe2000f8e0010 */
[----:B------:R-:W-:Y:S02]  /*9700*/  ULDC.64 UR6, c[0x0][0x640] ;  /* 0x0001900000067ab9 */ /* 0x000fe40000000a00 */
[----:B------:R-:W-:Y:S01]  /*9710*/  ISETP.NE.U32.AND P0, PT, RZ, UR6, PT ;  /* 0x00000006ff007c0c */ /* 0x000fe2000bf05070 */
[----:B------:R-:W-:Y:S02]  /*9720*/  IMAD.IADD R5, R5, 0x1, R7 ;  /* 0x0000000105057824 */ /* 0x000fe400078e0207 */
[----:B-1----:R-:W-:Y:S01]  /*9730*/  IMAD.MOV R22, RZ, RZ, -R22 ;  /* 0x000000ffff167224 */ /* 0x002fe200078e0a16 */
[----:B------:R-:W-:-:S02]  /*9740*/  ISETP.NE.AND.EX P0, PT, RZ, UR7, PT, P0 ;  /* 0x00000007ff007c0c */ /* 0x000fc4000bf05300 */
[----:B------:R-:W-:Y:S01]  /*9750*/  SHF.R.U64 R21, R4, UR5, R5 ;  /* 0x0000000504157c19 */ /* 0x000fe20008001205 */
[----:B0-----:R-:W-:Y:S01]  /*9760*/  IMAD R15, R6, R22, R15 ;  /* 0x00000016060f7224 */ /* 0x001fe200078e020f */
[----:B------:R-:W-:Y:S01]  /*9770*/  SHF.R.U32.HI R4, RZ, UR5, R5 ;  /* 0x00000005ff047c19 */ /* 0x000fe20008011605 */
[----:B------:R-:W-:Y:S01]  /*9780*/  ULDC UR5, c[0x0][0x608] ;  /* 0x0001820000057ab9 */ /* 0x000fe20000000800 */
[----:B---3--:R-:W-:Y:S02]  /*9790*/  IMAD.MOV R6, RZ, RZ, -R23 ;  /* 0x000000ffff067224 */ /* 0x008fe400078e0a17 */
[--C-:B------:R-:W-:Y:S02]  /*97a0*/  SHF.R.U64 R22, R21, UR5, R4.reuse ;  /* 0x0000000515167c19 */ /* 0x100fe40008001204 */
[----:B------:R-:W-:Y:S01]  /*97b0*/  SHF.R.U32.HI R5, RZ, UR5, R4 ;  /* 0x00000005ff057c19 */ /* 0x000fe20008011604 */
[----:B------:R-:W-:Y:S01]  /*97c0*/  ULDC UR5, c[0x0][0x658] ;  /* 0x0001960000057ab9 */ /* 0x000fe20000000800 */
[----:B--2---:R-:W-:-:S02]  /*97d0*/  @P2 IMAD R15, R25, R6, R20 ;  /* 0x00000006190f2224 */ /* 0x004fc400078e0214 */
[--C-:B------:R-:W-:Y:S02]  /*97e0*/  SHF.R.U64 R20, R22, UR5, R5.reuse ;  /* 0x0000000516147c19 */ /* 0x100fe40008001205 */
[----:B------:R-:W-:-:S03]  /*97f0*/  SHF.R.U32.HI R23, RZ, UR5, R5 ;  /* 0x00000005ff177c19 */ /* 0x000fc60008011605 */
[----:B------:R-:W-:Y:S02]  /*9800*/  IMAD.MOV.U32 R6, RZ, RZ, R20 ;  /* 0x000000ffff067224 */ /* 0x000fe400078e0014 */
[----:B------:R-:W-:Y:S01]  /*9810*/  IMAD.MOV.U32 R5, RZ, RZ, R23 ;  /* 0x000000ffff057224 */ /* 0x000fe200078e0017 */
[----:B------:R-:W-:Y:S06]  /*9820*/  @!P0 BRA `(.L_x_310) ;  /* 0x00000000002c8947 */ /* 0x000fec0003800000 */
        /* <DEDUP_REMOVED lines=9> */
[----:B------:R-:W-:-:S04]  /*98c0*/  IMAD.WIDE.U32.X R4, R23, UR7, R4, P1 ;  /* 0x0000000717047c25 */ /* 0x000fc800088e0404 */
[----:B------:R-:W-:-:S07]  /*98d0*/  IMAD.MOV.U32 R6, RZ, RZ, R4 ;  /* 0x000000ffff067224 */ /* 0x000fce00078e0004 */
.L_x_310:
[----:B------:R-:W-:Y:S01]  /*98e0*/  ULDC UR5, c[0x0][0x648] ;  /* 0x0001920000057ab9 */ /* 0x000fe20000000800 */
[----:B------:R-:W-:Y:S01]  /*98f0*/  LOP3.LUT R4, R22, UR16, RZ, 0xc0, !PT ;  /* 0x0000001016047c12 */ /* 0x000fe2000f8ec0ff */
[----:B------:R-:W-:Y:S01]  /*9900*/  ULDC UR6, c[0x0][0x610] ;  /* 0x0001840000067ab9 */ /* 0x000fe20000000800 */
[----:B------:R-:W-:Y:S01]  /*9910*/  SHF.R.U64 R5, R6, UR5, R5 ;  /* 0x0000000506057c19 */ /* 0x000fe20008001205 */
[----:B------:R-:W-:Y:S01]  /*9920*/  ULDC UR5, c[0x0][0x638] ;  /* 0x00018e0000057ab9 */ /* 0x000fe20000000800 */
[----:B------:R-:W-:Y:S01]  /*9930*/  LOP3.LUT R21, R21, UR4, RZ, 0xc0, !PT ;  /* 0x0000000415157c12 */ /* 0x000fe2000f8ec0ff */
[----:B------:R-:W-:Y:S02]  /*9940*/  IMAD.MOV.U32 R6, RZ, RZ, R14 ;  /* 0x000000ffff067224 */ /* 0x000fe400078e000e */
[----:B------:R-:W-:Y:S02]  /*9950*/  IMAD.MOV R7, RZ, RZ, -R5 ;  /* 0x000000ffff077224 */ /* 0x000fe400078e0a05 */
[----:B------:R-:W-:-:S02]  /*9960*/  IMAD R4, R5, UR17, R4 ;  /* 0x0000001105047c24 */ /* 0x000fc4000f8e0204 */
[----:B------:R-:W-:Y:S01]  /*9970*/  IMAD R20, R7, UR5, R20 ;  /* 0x0000000507147c24 */ /* 0x000fe2000f8e0214 */
[----:B------:R-:W-:Y:S01]  /*9980*/  ULDC UR5, c[0x0][0x600] ;  /* 0x0001800000057ab9 */ /* 0x000fe20000000800 */
[----:B------:R-:W-:Y:S02]  /*9990*/  IMAD R15, R4, UR6, R15 ;  /* 0x00000006040f7c24 */ /* 0x000fe4000f8e020f */
[----:B------:R-:W-:Y:S02]  /*99a0*/  IMAD R20, R20, UR5, R21 ;  /* 0x0000000514147c24 */ /* 0x000fe4000f8e0215 */
[----:B------:R-:W-:-:S03]  /*99b0*/  IMAD.MOV.U32 R4, RZ, RZ, 0x1 ;  /* 0x00000001ff047424 */ /* 0x000fc600078e00ff */
[----:B------:R-:W-:Y:S02]  /*99c0*/  SEL R7, R20, R15, !P2 ;  /* 0x0000000f14077207 */ /* 0x000fe40005000000 */
[----:B------:R-:W-:-:S07]  /*99d0*/  SEL R20, R15, R20, !P2 ;  /* 0x000000140f147207 */ /* 0x000fce0005000000 */
.L_x_308:
[----:B------:R-:W-:Y:S05]  /*99e0*/  BSYNC B1 ;  /* 0x0000000000017941 */ /* 0x000fea0003800000 */
.L_x_307:
[----:B------:R-:W-:-:S13]  /*99f0*/  LOP3.LUT P0, RZ, R4, 0xff, RZ, 0xc0, !PT ;  /* 0x000000ff04ff7812 */ /* 0x000fda000780c0ff */
[----:B------:R-:W-:Y:S05]  /*9a00*/  @P0 BRA `(.L_x_311) ;  /* 0xfffffff400380947 */ /* 0x000fea000383ffff */
[----:B------:R-:W-:Y:S05]  /*9a10*/  BSYNC B0 ;  /* 0x0000000000007941 */ /* 0x000fea0003800000 */
.L_x_300:
[----:B------:R-:W-:-:S03]  /*9a20*/  UMOV UR5, 0xffffffff ;  /* 0xffffffff00057882 */ /* 0x000fc60000000000 */
[----:B------:R-:W-:Y:S05]  /*9a30*/  BRA.DIV UR5, `(.L_x_312) ;  /* 0x0000000605387947 */ /* 0x000fea000b800000 */
[----:B------:R-:W-:-:S13]  /*9a40*/  ELECT P6, URZ, PT ;  /* 0x00000000003f782f */ /* 0x000fda00038c0000 */
.L_x_327:
[----:B------:R-:W-:Y:S04]  /*9a50*/  BSSY B0, `(.L_x_313) ;  /* 0x0000034000007945 */ /* 0x000fe80003800000 */
[----:B------:R-:W-:Y:S05]  /*9a60*/  @!P6 BRA `(.L_x_314) ;  /* 0x0000000000c8e947 */ /* 0x000fea0003800000 */
[----:B------:R-:W-:-:S04]  /*9a70*/  LOP3.LUT R19, R19, 0x2, RZ, 0xfc, !PT ;  /* 0x0000000213137812 */ /* 0x000fc800078efcff */
[----:B------:R-:W-:-:S13]  /*9a80*/  ISETP.NE.AND P0, PT, R19, 0x3, PT ;  /* 0x000000031300780c */ /* 0x000fda0003f05270 */
[----:B------:R-:W-:Y:S05]  /*9a90*/  @!P0 BRA `(.L_x_315) ;  /* 0x0000000000048947 */ /* 0x000fea0003800000 */
[----:B------:R-:W-:Y:S01]  /*9aa0*/  BPT.TRAP 0x1 ;  /* 0x000000040000795c */ /* 0x000fe20000300000 */
.L_x_315:
[----:B------:R-:W0:Y:S01]  /*9ab0*/  S2R R5, SR_CgaCtaId ;  /* 0x0000000000057919 */ /* 0x000e220000008800 */
[----:B------:R-:W-:Y:S02]  /*9ac0*/  MOV R2, 0x400 ;  /* 0x0000040000027802 */ /* 0x000fe40000000f00 */
[----:B------:R-:W-:Y:S02]  /*9ad0*/  SHF.L.U32 R4, R0, 0x1f, RZ ;  /* 0x0000001f00047819 */ /* 0x000fe400000006ff */
[----:B0-----:R-:W-:-:S05]  /*9ae0*/  LEA R2, R5, R2, 0x18 ;  /* 0x0000000205027211 */ /* 0x001fca00078ec0ff */
[----:B------:R-:W-:-:S04]  /*9af0*/  VIADD R2, R2, 0x28 ;  /* 0x0000002802027836 */ /* 0x000fc80000000000 */
[C---:B------:R-:W-:Y:S02]  /*9b00*/  IMAD R7, R3.reuse, 0x8, R2 ;  /* 0x0000000803077824 */ /* 0x040fe400078e0202 */
[----:B------:R-:W-:Y:S02]  /*9b10*/  VIADD R3, R3, 0x1 ;  /* 0x0000000103037836 */ /* 0x000fe40000000000 */
[----:B------:R-:W0:Y:S03]  /*9b20*/  SYNCS.PHASECHK.TRANS64.TRYWAIT P0, [R7+URZ], R4 ;  /* 0x00000004070075a7 */ /* 0x000e26000800017f */
[----:B------:R-:W-:-:S04]  /*9b30*/  ISETP.NE.AND P1, PT, R3, 0x5, PT ;  /* 0x000000050300780c */ /* 0x000fc80003f25270 */
[----:B------:R-:W-:Y:S02]  /*9b40*/  SEL R5, RZ, 0x1, P1 ;  /* 0x00000001ff057807 */ /* 0x000fe40000800000 */
[----:B------:R-:W-:Y:S02]  /*9b50*/  SEL R3, R3, RZ, P1 ;  /* 0x000000ff03037207 */ /* 0x000fe40000800000 */
[----:B------:R-:W-:-:S03]  /*9b60*/  LOP3.LUT R6, R0, R5, RZ, 0x3c, !PT ;  /* 0x0000000500067212 */ /* 0x000fc600078e3cff */
[----:B------:R-:W-:Y:S01]  /*9b70*/  IMAD R8, R3, 0x8, R2 ;  /* 0x0000000803087824 */ /* 0x000fe200078e0202 */
[----:B------:R-:W-:Y:S01]  /*9b80*/  SHF.L.U32 R5, R6, 0x1f, RZ ;  /* 0x0000001f06057819 */ /* 0x000fe200000006ff */
[----:B0-----:R-:W-:Y:S06]  /*9b90*/  @!P0 BRA `(.L_x_316) ;  /* 0x0000000400008947 */ /* 0x001fec0003800000 */
.L_x_328:
[----:B------:R-:W1:Y:S01]  /*9ba0*/  SYNCS.PHASECHK.TRANS64.TRYWAIT P0, [R8+URZ], R5 ;  /* 0x00000005080075a7 */ /* 0x000e62000800017f */
[----:B------:R-:W-:-:S05]  /*9bb0*/  VIADD R0, R3, 0x1 ;  /* 0x0000000103007836 */ /* 0x000fca0000000000 */
[----:B------:R-:W-:-:S04]  /*9bc0*/  ISETP.NE.AND P1, PT, R0, 0x5, PT ;  /* 0x000000050000780c */ /* 0x000fc80003f25270 */
[----:B------:R-:W-:Y:S02]  /*9bd0*/  SEL R3, RZ, 0x1, P1 ;  /* 0x00000001ff037807 */ /* 0x000fe40000800000 */
[----:B0-----:R-:W-:Y:S02]  /*9be0*/  SEL R7, R0, RZ, P1 ;  /* 0x000000ff00077207 */ /* 0x001fe40000800000 */
[----:B------:R-:W-:-:S03]  /*9bf0*/  LOP3.LUT R6, R6, R3, RZ, 0x3c, !PT ;  /* 0x0000000306067212 */ /* 0x000fc600078e3cff */
[----:B------:R-:W-:Y:S01]  /*9c00*/  IMAD R9, R7, 0x8, R2 ;  /* 0x0000000807097824 */ /* 0x000fe200078e0202 */
[----:B------:R-:W-:Y:S01]  /*9c10*/  SHF.L.U32 R4, R6, 0x1f, RZ ;  /* 0x0000001f06047819 */ /* 0x000fe200000006ff */
[----:B-1----:R-:W-:Y:S06]  /*9c20*/  @!P0 BRA `(.L_x_317) ;  /* 0x0000000000f08947 */ /* 0x002fec0003800000 */
.L_x_329:
[----:B------:R-:W1:Y:S01]  /*9c30*/  SYNCS.PHASECHK.TRANS64.TRYWAIT P0, [R9+URZ], R4 ;  /* 0x00000004090075a7 */ /* 0x000e62000800017f */
[----:B------:R-:W-:-:S05]  /*9c40*/  VIADD R0, R7, 0x1 ;  /* 0x0000000107007836 */ /* 0x000fca0000000000 */
[----:B------:R-:W-:-:S04]  /*9c50*/  ISETP.NE.AND P1, PT, R0, 0x5, PT ;  /* 0x000000050000780c */ /* 0x000fc80003f25270 */
[----:B------:R-:W-:Y:S02]  /*9c60*/  SEL R3, RZ, 0x1, P1 ;  /* 0x00000001ff037807 */ /* 0x000fe40000800000 */
[----:B------:R-:W-:Y:S02]  /*9c70*/  SEL R7, R0, RZ, P1 ;  /* 0x000000ff00077207 */ /* 0x000fe40000800000 */
[----:B------:R-:W-:-:S03]  /*9c80*/  LOP3.LUT R11, R6, R3, RZ, 0x3c, !PT ;  /* 0x00000003060b7212 */ /* 0x000fc600078e3cff */
[----:B------:R-:W-:Y:S01]  /*9c90*/  IMAD R6, R7, 0x8, R2 ;  /* 0x0000000807067824 */ /* 0x000fe200078e0202 */
[----:B0-----:R-:W-:Y:S01]  /*9ca0*/  SHF.L.U32 R5, R11, 0x1f, RZ ;  /* 0x0000001f0b057819 */ /* 0x001fe200000006ff */
[----:B-1----:R-:W-:Y:S06]  /*9cb0*/  @!P0 BRA `(.L_x_318) ;  /* 0x0000000000e08947 */ /* 0x002fec0003800000 */
.L_x_330:
[----:B------:R-:W1:Y:S01]  /*9cc0*/  SYNCS.PHASECHK.TRANS64.TRYWAIT P0, [R6+URZ], R5 ;  /* 0x00000005060075a7 */ /* 0x000e62000800017f */
[----:B------:R-:W-:-:S05]  /*9cd0*/  VIADD R0, R7, 0x1 ;  /* 0x0000000107007836 */ /* 0x000fca0000000000 */
[----:B------:R-:W-:-:S04]  /*9ce0*/  ISETP.NE.AND P1, PT, R0, 0x5, PT ;  /* 0x000000050000780c */ /* 0x000fc80003f25270 */
[----:B0-----:R-:W-:Y:S02]  /*9cf0*/  SEL R4, RZ, 0x1, P1 ;  /* 0x00000001ff047807 */ /* 0x001fe40000800000 */
[----:B------:R-:W-:Y:S02]  /*9d00*/  SEL R3, R0, RZ, P1 ;  /* 0x000000ff00037207 */ /* 0x000fe40000800000 */
[----:B------:R-:W-:Y:S01]  /*9d10*/  LOP3.LUT R0, R11, R4, RZ, 0x3c, !PT ;  /* 0x000000040b007212 */ /* 0x000fe200078e3cff */
[----:B-1----:R-:W-:Y:S06]  /*9d20*/  @!P0 BRA `(.L_x_319) ;  /* 0x0000000000d88947 */ /* 0x002fec0003800000 */
.L_x_331:
[----:B------:R-:W-:Y:S01]  /*9d30*/  IMAD R3, R3, 0x8, R2 ;  /* 0x0000000803037824 */ /* 0x000fe200078e0202 */
[----:B------:R-:W-:-:S07]  /*9d40*/  SHF.L.U32 R0, R0, 0x1f, RZ ;  /* 0x0000001f00007819 */ /* 0x000fce00000006ff */
.L_x_320:
[----:B-1----:R1:W2:Y:S02]  /*9d50*/  SYNCS.PHASECHK.TRANS64.TRYWAIT P0, [R3+URZ], R0 ;  /* 0x00000000030075a7 */ /* 0x0022a4000800017f */
[----:B--2---:R-:W-:Y:S05]  /*9d60*/  @!P0 NANOSLEEP.SYNCS 0x989680 ;  /* 0x009896800000895d */ /* 0x004fea0003900000 */
[----:B------:R-:W2:Y:S02]  /*9d70*/  @!P0 SYNCS.PHASECHK.TRANS64 P0, [R3+URZ], R0 ;  /* 0x00000000030085a7 */ /* 0x000ea4000800007f */
[----:B--2---:R-:W-:Y:S05]  /*9d80*/  @!P0 BRA `(.L_x_320) ;  /* 0xfffffffc00f08947 */ /* 0x004fea000383ffff */
.L_x_314:
[----:B------:R-:W-:Y:S05]  /*9d90*/  BSYNC B0 ;  /* 0x0000000000007941 */ /* 0x000fea0003800000 */
.L_x_313:
[----:B------:R-:W-:Y:S05]  /*9da0*/  EXIT ;  /* 0x000000000000794d */ /* 0x000fea0003800000 */
.L_x_21:
[----:B---3--:R3:W4:Y:S02]  /*9db0*/  SYNCS.PHASECHK.TRANS64.TRYWAIT P1, [R3+URZ], R0 ;  /* 0x00000000030075a7 */ /* 0x008724000802017f */
[----:B----4-:R-:W-:Y:S05]  /*9dc0*/  @!P1 NANOSLEEP.SYNCS 0x989680 ;  /* 0x009896800000995d */ /* 0x010fea0003900000 */
[----:B------:R-:W4:Y:S02]  /*9dd0*/  @!P1 SYNCS.PHASECHK.TRANS64 P1, [R3+URZ], R0 ;  /* 0x00000000030095a7 */ /* 0x000f24000802007f */
[----:B----4-:R-:W-:Y:S05]  /*9de0*/  @!P1 BRA `(.L_x_21) ;  /* 0xfffffffc00f09947 */ /* 0x010fea000383ffff */
[----:B------:R-:W-:Y:S05]  /*9df0*/  BRA `(.L_x_20) ;  /* 0xffffff7400b47947 */ /* 0x000fea000383ffff */
.L_x_26:
[----:B-1----:R1:W2:Y:S02]  /*9e00*/  SYNCS.PHASECHK.TRANS64.TRYWAIT P1, [R5+URZ], R4 ;  /* 0x00000004050075a7 */ /* 0x0022a4000802017f */
[----:B--2---:R-:W-:Y:S05]  /*9e10*/  @!P1 NANOSLEEP.SYNCS 0x989680 ;  /* 0x009896800000995d */ /* 0x004fea0003900000 */
[----:B------:R-:W2:Y:S02]  /*9e20*/  @!P1 SYNCS.PHASECHK.TRANS64 P1, [R5+URZ], R4 ;  /* 0x00000004050095a7 */ /* 0x000ea4000802007f */
[----:B--2---:R-:W-:Y:S05]  /*9e30*/  @!P1 BRA `(.L_x_26) ;  /* 0xfffffffc00f09947 */ /* 0x004fea000383ffff */
[----:B------:R-:W-:Y:S05]  /*9e40*/  BRA `(.L_x_25) ;  /* 0xffffff7800647947 */ /* 0x000fea000383ffff */
.L_x_301:
[----:B------:R-:W-:Y:S01]  /*9e50*/  BSSY B1, `(.L_x_321) ;  /* 0x0000006000017945 */ /* 0x000fe20003800000 */
[----:B------:R-:W-:-:S07]  /*9e60*/  IMAD.MOV.U32 R15, RZ, RZ, -0x1 ;  /* 0xffffffffff0f7424 */ /* 0x000fce00078e00ff */
[----:B------:R-:W-:Y:S05]  /*9e70*/  WARPSYNC.COLLECTIVE R15, `(.L_x_322) ;  /* 0x000000000f0c7348 */ /* 0x000fea0003c00000 */
[----:B------:R-:W-:Y:S02]  /*9e80*/  ELECT P6, UR62, PT ;  /* 0x00000000003e782f */ /* 0x000fe400038c0000 */
[----:B------:R-:W-:Y:S01]  /*9e90*/  MOV R14, UR62 ;  /* 0x0000003e000e7c02 */ /* 0x000fe20008000f00 */
[----:B------:R-:W-:Y:S10]  /*9ea0*/  ENDCOLLECTIVE ;  /* 0x000000000000791b */ /* 0x000ff40003800000 */
.L_x_322:
[----:B------:R-:W-:Y:S05]  /*9eb0*/  BSYNC B1 ;  /* 0x0000000000017941 */ /* 0x000fea0003800000 */
.L_x_321:
[----:B------:R-:W-:Y:S05]  /*9ec0*/  BRA `(.L_x_323) ;  /* 0xfffffff000147947 */ /* 0x000fea000383ffff */
.L_x_304:
[----:B0-----:R0:W1:Y:S02]  /*9ed0*/  SYNCS.PHASECHK.TRANS64.TRYWAIT P0, [R23+URZ+0x28], R14 ;  /* 0x0000280e170075a7 */ /* 0x001064000800017f */
[----:B-1----:R-:W-:Y:S05]  /*9ee0*/  @!P0 NANOSLEEP.SYNCS 0x989680 ;  /* 0x009896800000895d */ /* 0x002fea0003900000 */
[----:B------:R-:W1:Y:S02]  /*9ef0*/  @!P0 SYNCS.PHASECHK.TRANS64 P0, [R23+URZ+0x28], R14 ;  /* 0x0000280e170085a7 */ /* 0x000e64000800007f */
[----:B-1----:R-:W-:Y:S05]  /*9f00*/  @!P0 BRA `(.L_x_304) ;  /* 0xfffffffc00f08947 */ /* 0x002fea000383ffff */
[----:B------:R-:W-:Y:S05]  /*9f10*/  BRA `(.L_x_324) ;  /* 0xfffffff000547947 */ /* 0x000fea000383ffff */
.L_x_312:
[----:B------:R-:W-:Y:S01]  /*9f20*/  BSSY B0, `(.L_x_325) ;  /* 0x0000006000007945 */ /* 0x000fe20003800000 */
[----:B------:R-:W-:-:S07]  /*9f30*/  IMAD.MOV.U32 R15, RZ, RZ, -0x1 ;  /* 0xffffffffff0f7424 */ /* 0x000fce00078e00ff */
[----:B------:R-:W-:Y:S05]  /*9f40*/  WARPSYNC.COLLECTIVE R15, `(.L_x_326) ;  /* 0x000000000f0c7348 */ /* 0x000fea0003c00000 */
[----:B------:R-:W-:Y:S02]  /*9f50*/  ELECT P6, UR62, PT ;  /* 0x00000000003e782f */ /* 0x000fe400038c0000 */
[----:B------:R-:W-:Y:S01]  /*9f60*/  MOV R14, UR62 ;  /* 0x0000003e000e7c02 */ /* 0x000fe20008000f00 */
[----:B------:R-:W-:Y:S10]  /*9f70*/  ENDCOLLECTIVE ;  /* 0x000000000000791b */ /* 0x000ff40003800000 */
.L_x_326:
[----:B------:R-:W-:Y:S05]  /*9f80*/  BSYNC B0 ;  /* 0x0000000000007941 */ /* 0x000fea0003800000 */
.L_x_325:
[----:B------:R-:W-:Y:S05]  /*9f90*/  BRA `(.L_x_327) ;  /* 0xfffffff800ac7947 */ /* 0x000fea000383ffff */
.L_x_316:
[----:B0-----:R0:W1:Y:S02]  /*9fa0*/  SYNCS.PHASECHK.TRANS64.TRYWAIT P0, [R7+URZ], R4 ;  /* 0x00000004070075a7 */ /* 0x001064000800017f */
[----:B-1----:R-:W-:Y:S05]  /*9fb0*/  @!P0 NANOSLEEP.SYNCS 0x989680 ;  /* 0x009896800000895d */ /* 0x002fea0003900000 */
[----:B------:R-:W1:Y:S02]  /*9fc0*/  @!P0 SYNCS.PHASECHK.TRANS64 P0, [R7+URZ], R4 ;  /* 0x00000004070085a7 */ /* 0x000e64000800007f */
[----:B-1----:R-:W-:Y:S05]  /*9fd0*/  @!P0 BRA `(.L_x_316) ;  /* 0xfffffffc00f08947 */ /* 0x002fea000383ffff */
[----:B------:R-:W-:Y:S05]  /*9fe0*/  BRA `(.L_x_328) ;  /* 0xfffffff800ec7947 */ /* 0x000fea000383ffff */
.L_x_317:
[----:B0-----:R0:W1:Y:S02]  /*9ff0*/  SYNCS.PHASECHK.TRANS64.TRYWAIT P0, [R8+URZ], R5 ;  /* 0x00000005080075a7 */ /* 0x001064000800017f */
[----:B-1----:R-:W-:Y:S05]  /*a000*/  @!P0 NANOSLEEP.SYNCS 0x989680 ;  /* 0x009896800000895d */ /* 0x002fea0003900000 */
[----:B------:R-:W1:Y:S02]  /*a010*/  @!P0 SYNCS.PHASECHK.TRANS64 P0, [R8+URZ], R5 ;  /* 0x00000005080085a7 */ /* 0x000e64000800007f */
[----:B-1----:R-:W-:Y:S05]  /*a020*/  @!P0 BRA `(.L_x_317) ;  /* 0xfffffffc00f08947 */ /* 0x002fea000383ffff */
[----:B------:R-:W-:Y:S05]  /*a030*/  BRA `(.L_x_329) ;  /* 0xfffffff800fc7947 */ /* 0x000fea000383ffff */
.L_x_318:
[----:B0-----:R0:W1:Y:S02]  /*a040*/  SYNCS.PHASECHK.TRANS64.TRYWAIT P0, [R9+URZ], R4 ;  /* 0x00000004090075a7 */ /* 0x001064000800017f */
[----:B-1----:R-:W-:Y:S05]  /*a050*/  @!P0 NANOSLEEP.SYNCS 0x989680 ;  /* 0x009896800000895d */ /* 0x002fea0003900000 */
[----:B------:R-:W1:Y:S02]  /*a060*/  @!P0 SYNCS.PHASECHK.TRANS64 P0, [R9+URZ], R4 ;  /* 0x00000004090085a7 */ /* 0x000e64000800007f */
[----:B-1----:R-:W-:Y:S05]  /*a070*/  @!P0 BRA `(.L_x_318) ;  /* 0xfffffffc00f08947 */ /* 0x002fea000383ffff */
[----:B------:R-:W-:Y:S05]  /*a080*/  BRA `(.L_x_330) ;  /* 0xfffffffc000c7947 */ /* 0x000fea000383ffff */
.L_x_319:
[----:B0-----:R0:W1:Y:S02]  /*a090*/  SYNCS.PHASECHK.TRANS64.TRYWAIT P0, [R6+URZ], R5 ;  /* 0x00000005060075a7 */ /* 0x001064000800017f */
[----:B-1----:R-:W-:Y:S05]  /*a0a0*/  @!P0 NANOSLEEP.SYNCS 0x989680 ;  /* 0x009896800000895d */ /* 0x002fea0003900000 */
[----:B------:R-:W1:Y:S02]  /*a0b0*/  @!P0 SYNCS.PHASECHK.TRANS64 P0, [R6+URZ], R5 ;  /* 0x00000005060085a7 */ /* 0x000e64000800007f */
[----:B-1----:R-:W-:Y:S05]  /*a0c0*/  @!P0 BRA `(.L_x_319) ;  /* 0xfffffffc00f08947 */ /* 0x002fea000383ffff */
[----:B------:R-:W-:Y:S05]  /*a0d0*/  BRA `(.L_x_331) ;  /* 0xfffffffc00147947 */ /* 0x000fea000383ffff */
.L_x_332:
[----:B------:R-:W-:-:S00]  /*a0e0*/  BRA `(.L_x_332) ;  /* 0xfffffffc00fc7947 */ /* 0x000fc0000383ffff */
[----:B------:R-:W-:-:S00]  /*a0f0*/  NOP ;  /* 0x0000000000007918 */ /* 0x000fc00000000000 */
        /* <DEDUP_REMOVED lines=8> */
.L_x_333:


//--------------------- .nv.global.init           --------------------------
	.section	.nv.global.init,"aw",@progbits
.nv.global.init:
	.type		$str$22,@object
	.size		$str$22,($str$23 - $str$22)
$str$22:
        /*0000*/ 	.byte	0x6b, 0x5f, 0x74, 0x69, 0x6c, 0x65, 0x5f, 0x63, 0x6f, 0x75, 0x6e, 0x74, 0x20, 0x3e, 0x3d, 0x20
        /*0010*/ 	.byte	0x31, 0x00
	.type		$str$23,@object
	.size		$str$23,(__unnamed_1 - $str$23)
$str$23:
        /*0012*/ 	.byte	0x2f, 0x74, 0x6d, 0x70, 0x2f, 0x63, 0x75, 0x74, 0x6c, 0x61, 0x73, 0x73, 0x5f, 0x73, 0x77, 0x65
        /*0022*/ 	.byte	0x65, 0x70, 0x5f, 0x73, 0x72, 0x63, 0x2f, 0x69, 0x6e, 0x63, 0x6c, 0x75, 0x64, 0x65, 0x2f, 0x63
        /*0032*/ 	.byte	0x75, 0x74, 0x6c, 0x61, 0x73, 0x73, 0x2f, 0x67, 0x65, 0x6d, 0x6d, 0x2f, 0x63, 0x6f, 0x6c, 0x6c
        /*0042*/ 	.byte	0x65, 0x63, 0x74, 0x69, 0x76, 0x65, 0x2f, 0x73, 0x6d, 0x39, 0x30, 0x5f, 0x6d, 0x6d, 0x61, 0x5f
        /*0052*/ 	.byte	0x74, 0x6d, 0x61, 0x5f, 0x67, 0x6d, 0x6d, 0x61, 0x5f, 0x73, 0x73, 0x5f, 0x77, 0x61, 0x72, 0x70
        /*0062*/ 	.byte	0x73, 0x70, 0x65, 0x63, 0x69, 0x61, 0x6c, 0x69, 0x7a, 0x65, 0x64, 0x2e, 0x68, 0x70, 0x70, 0x00
	.type		__unnamed_1,@object
	.size		__unnamed_1,(.L_0 - __unnamed_1)
__unnamed_1:
        /*0072*/ 	.byte	0x76, 0x6f, 0x69, 0x64, 0x20, 0x63, 0x75, 0x74, 0x6c, 0x61, 0x73, 0x73, 0x3a, 0x3a, 0x67, 0x65
        /* <DEDUP_REMOVED lines=172> */
        /*0b42*/ 	.byte	0x69, 0x64, 0x65, 0x6e, 0x74, 0x69, 0x74, 0x79, 0x5d, 0x00
.L_0:


//--------------------- .nv.shared._ZN7cutlass13device_kernelINS_4gemm6kernel13GemmUniversalIN4cute5tupleIJiiiiEEENS1_10collective13CollectiveMmaINS1_34MainloopSm90TmaGmmaWarpSpecializedILi5ENS5_IJNS4_1CILi1EEENSA_ILi2EEESB_EEENS1_35KernelTmaWarpSpecializedCooperativeEEENS5_IJNSA_ILi128EEENSA_ILi256EEENSA_ILi64EEEEEEaNS5_IJlSB_lEEEaSK_NS4_8TiledMMAINS4_8MMA_AtomIJNS4_4SM904GMMA27MMA_64x256x32_S32S8S8_SS_TNEEEENS4_6LayoutINS5_IJSC_SB_SB_EEENS5_IJSB_NSA_ILi0EEEST_EEEEENS5_IJNS4_10UnderscoreESW_SW_EEEEENS4_23SM90_TMA_LOAD_MULTICASTENS4_14ComposedLayoutINS4_7SwizzleILi2ELi4ELi3EEENS4_18smem_ptr_flag_bitsILi8EEENSR_INS5_IJNSA_ILi8EEESI_EEENS5_IJSI_SB_EEEEEEEvNS4_8identityENS4_13SM90_TMA_LOADES19_vS1A_EENS_8epilogue10collective6detail29Sm90TmaWarpSpecializedAdapterINS1E_15DefaultEpilogueIaSK_SK_NS1D_6thread17LinearCombinationIaLi1EiiLNS1I_9ScaleType4KindE0ELNS_15FloatRoundStyleE2EaEENS1_15EpilogueDefaultEEEEEvvEEEEvNT_6ParamsE --------------------------
	.section	.nv.shared._ZN7cutlass13device_kernelINS_4gemm6kernel13GemmUniversalIN4cute5tupleIJiiiiEEENS1_10collective13CollectiveMmaINS1_34MainloopSm90TmaGmmaWarpSpecializedILi5ENS5_IJNS4_1CILi1EEENSA_ILi2EEESB_EEENS1_35KernelTmaWarpSpecializedCooperativeEEENS5_IJNSA_ILi128EEENSA_ILi256EEENSA_ILi64EEEEEEaNS5_IJlSB_lEEEaSK_NS4_8TiledMMAINS4_8MMA_AtomIJNS4_4SM904GMMA27MMA_64x256x32_S32S8S8_SS_TNEEEENS4_6LayoutINS5_IJSC_SB_SB_EEENS5_IJSB_NSA_ILi0EEEST_EEEEENS5_IJNS4_10UnderscoreESW_SW_EEEEENS4_23SM90_TMA_LOAD_MULTICASTENS4_14ComposedLayoutINS4_7SwizzleILi2ELi4ELi3EEENS4_18smem_ptr_flag_bitsILi8EEENSR_INS5_IJNSA_ILi8EEESI_EEENS5_IJSI_SB_EEEEEEEvNS4_8identityENS4_13SM90_TMA_LOADES19_vS1A_EENS_8epilogue10collective6detail29Sm90TmaWarpSpecializedAdapterINS1E_15DefaultEpilogueIaSK_SK_NS1D_6thread17LinearCombinationIaLi1EiiLNS1I_9ScaleType4KindE0ELNS_15FloatRoundStyleE2EaEENS1_15EpilogueDefaultEEEEEvvEEEEvNT_6ParamsE,"aw",@nobits
	.sectionflags	@""
	.align	16
	.zero		1024


//--------------------- .nv.shared.reserved.0     --------------------------
	.section	.nv.shared.reserved.0,"aw",@nobits
	.weak		__nv_reservedSMEM_offset_0_alias
	.size		__nv_reservedSMEM_offset_0_alias, 0, 0
	.other		__nv_reservedSMEM_offset_0_alias,@"STO_CUDA_RESERVED_SHARED STV_DEFAULT"
__nv_reservedSMEM_offset_0_alias:
	.zero		0


//--------------------- .nv.global                --------------------------
	.section	.nv.global,"aw",@nobits
.nv.global:
	.type		_ZN39_INTERNAL_d82509ed_4_k_cu_954662dd_50614cute1_E,@object
	.size		_ZN39_INTERNAL_d82509ed_4_k_cu_954662dd_50614cute1_E,(_ZN39_INTERNAL_d82509ed_4_k_cu_954662dd_50614cuda3std3__45__cpo6cbeginE - _ZN39_INTERNAL_d82509ed_4_k_cu_954662dd_50614cute1_E)
_ZN39_INTERNAL_d82509ed_4_k_cu_954662dd_50614cute1_E:
	.zero		1
	.type		_ZN39_INTERNAL_d82509ed_4_k_cu_954662dd_50614cuda3std3__45__cpo6cbeginE,@object
	.size		_ZN39_INTERNAL_d82509ed_4_k_cu_954662dd_50614cuda3std3__45__cpo6cbeginE,(_ZN39_INTERNAL_d82509ed_4_k_cu_954662dd_50614cuda3std3__48in_placeE - _ZN39_INTERNAL_d82509ed_4_k_cu_954662dd_50614cuda3std3__45__cpo6cbeginE)
_ZN39_INTERNAL_d82509ed_4_k_cu_954662dd_50614cuda3std3__45__cpo6cbeginE:
	.zero		1
	.type		_ZN39_INTERNAL_d82509ed_4_k_cu_954662dd_50614cuda3std3__48in_placeE,@object
	.size		_ZN39_INTERNAL_d82509ed_4_k_cu_954662dd_50614cuda3std3__48in_placeE,(_ZN39_INTERNAL_d82509ed_4_k_cu_954662dd_50614cuda3std6ranges3__45__cpo9iter_moveE - _ZN39_INTERNAL_d82509ed_4_k_cu_954662dd_50614cuda3std3__48in_placeE)
_ZN39_INTERNAL_d82509ed_4_k_cu_954662dd_50614cuda3std3__48in_placeE:
	.zero		1
	.type		_ZN39_INTERNAL_d82509ed_4_k_cu_954662dd_50614cuda3std6ranges3__45__cpo9iter_moveE,@object
	.size		_ZN39_INTERNAL_d82509ed_4_k_cu_954662dd_50614cuda3std6ranges3__45__cpo9iter_moveE,(_ZN39_INTERNAL_d82509ed_4_k_cu_954662dd_50614cuda3std3__45__cpo5beginE - _ZN39_INTERNAL_d82509ed_4_k_cu_954662dd_50614cuda3std6ranges3__45__cpo9iter_moveE)
_ZN39_INTERNAL_d82509ed_4_k_cu_954662dd_50614cuda3std6ranges3__45__cpo9iter_moveE:
	.zero		1
	.type		_ZN39_INTERNAL_d82509ed_4_k_cu_954662dd_50614cuda3std3__45__cpo5beginE,@object
	.size		_ZN39_INTERNAL_d82509ed_4_k_cu_954662dd_50614cuda3std3__45__cpo5beginE,(_ZN39_INTERNAL_d82509ed_4_k_cu_954662dd_50614cuda3std3__441_GLOBAL__N__d82509ed_4_k_cu_954662dd_50616ignoreE - _ZN39_INTERNAL_d82509ed_4_k_cu_954662dd_50614cuda3std3__45__cpo5beginE)
_ZN39_INTERNAL_d82509ed_4_k_cu_954662dd_50614cuda3std3__45__cpo5beginE:
	.zero		1
	.type		_ZN39_INTERNAL_d82509ed_4_k_cu_954662dd_50614cuda3std3__441_GLOBAL__N__d82509ed_4_k_cu_954662dd_50616ignoreE,@object
	.size		_ZN39_INTERNAL_d82509ed_4_k_cu_954662dd_50614cuda3std3__441_GLOBAL__N__d82509ed_4_k_cu_954662dd_50616ignoreE,(_ZN39_INTERNAL_d82509ed_4_k_cu_954662dd_50614cute7productE - _ZN39_INTERNAL_d82509ed_4_k_cu_954662dd_50614cuda3std3__441_GLOBAL__N__d82509ed_4_k_cu_954662dd_50616ignoreE)
_ZN39_INTERNAL_d82509ed_4_k_cu_954662dd_50614cuda3std3__441_GLOBAL__N__d82509ed_4_k_cu_954662dd_50616ignoreE:
	.zero		1
	.type		_ZN39_INTERNAL_d82509ed_4_k_cu_954662dd_50614cute7productE,@object
	.size		_ZN39_INTERNAL_d82509ed_4_k_cu_954662dd_50614cute7productE,(_ZN39_INTERNAL_d82509ed_4_k_cu_954662dd_50614cuda3std3__45__cpo3endE - _ZN39_INTERNAL_d82509ed_4_k_cu_954662dd_50614cute7productE)
_ZN39_INTERNAL_d82509ed_4_k_cu_954662dd_50614cute7productE:
	.zero		1
	.type		_ZN39_INTERNAL_d82509ed_4_k_cu_954662dd_50614cuda3std3__45__cpo3endE,@object
	.size		_ZN39_INTERNAL_d82509ed_4_k_cu_954662dd_50614cuda3std3__45__cpo3endE,(_ZN39_INTERNAL_d82509ed_4_k_cu_954662dd_50614cuda3std3__419piecewise_constructE - _ZN39_INTERNAL_d82509ed_4_k_cu_954662dd_50614cuda3std3__45__cpo3endE)
_ZN39_INTERNAL_d82509ed_4_k_cu_954662dd_50614cuda3std3__45__cpo3endE:
	.zero		1
	.type		_ZN39_INTERNAL_d82509ed_4_k_cu_954662dd_50614cuda3std3__419piecewise_constructE,@object
	.size		_ZN39_INTERNAL_d82509ed_4_k_cu_954662dd_50614cuda3std3__419piecewise_constructE,(_ZN39_INTERNAL_d82509ed_4_k_cu_954662dd_50614cuda3std3__45__cpo4cendE - _ZN39_INTERNAL_d82509ed_4_k_cu_954662dd_50614cuda3std3__419piecewise_constructE)
_ZN39_INTERNAL_d82509ed_4_k_cu_954662dd_50614cuda3std3__419piecewise_constructE:
	.zero		1
	.type		_ZN39_INTERNAL_d82509ed_4_k_cu_954662dd_50614cuda3std3__45__cpo4cendE,@object
	.size		_ZN39_INTERNAL_d82509ed_4_k_cu_954662dd_50614cuda3std3__45__cpo4cendE,(_ZN39_INTERNAL_d82509ed_4_k_cu_954662dd_50614cuda3std6ranges3__45__cpo4swapE - _ZN39_INTERNAL_d82509ed_4_k_cu_954662dd_50614cuda3std3__45__cpo4cendE)
_ZN39_INTERNAL_d82509ed_4_k_cu_954662dd_50614cuda3std3__45__cpo4cendE:
	.zero		1
	.type		_ZN39_INTERNAL_d82509ed_4_k_cu_954662dd_50614cuda3std6ranges3__45__cpo4swapE,@object
	.size		_ZN39_INTERNAL_d82509ed_4_k_cu_954662dd_50614cuda3std6ranges3__45__cpo4swapE,(.L_8 - _ZN39_INTERNAL_d82509ed_4_k_cu_954662dd_50614cuda3std6ranges3__45__cpo4swapE)
_ZN39_INTERNAL_d82509ed_4_k_cu_954662dd_50614cuda3std6ranges3__45__cpo4swapE:
	.zero		1
.L_8:


//--------------------- .nv.constant0._ZN7cutlass13device_kernelINS_4gemm6kernel13GemmUniversalIN4cute5tupleIJiiiiEEENS1_10collective13CollectiveMmaINS1_34MainloopSm90TmaGmmaWarpSpecializedILi5ENS5_IJNS4_1CILi1EEENSA_ILi2EEESB_EEENS1_35KernelTmaWarpSpecializedCooperativeEEENS5_IJNSA_ILi128EEENSA_ILi256EEENSA_ILi64EEEEEEaNS5_IJlSB_lEEEaSK_NS4_8TiledMMAINS4_8MMA_AtomIJNS4_4SM904GMMA27MMA_64x256x32_S32S8S8_SS_TNEEEENS4_6LayoutINS5_IJSC_SB_SB_EEENS5_IJSB_NSA_ILi0EEEST_EEEEENS5_IJNS4_10UnderscoreESW_SW_EEEEENS4_23SM90_TMA_LOAD_MULTICASTENS4_14ComposedLayoutINS4_7SwizzleILi2ELi4ELi3EEENS4_18smem_ptr_flag_bitsILi8EEENSR_INS5_IJNSA_ILi8EEESI_EEENS5_IJSI_SB_EEEEEEEvNS4_8identityENS4_13SM90_TMA_LOADES19_vS1A_EENS_8epilogue10collective6detail29Sm90TmaWarpSpecializedAdapterINS1E_15DefaultEpilogueIaSK_SK_NS1D_6thread17LinearCombinationIaLi1EiiLNS1I_9ScaleType4KindE0ELNS_15FloatRoundStyleE2EaEENS1_15EpilogueDefaultEEEEEvvEEEEvNT_6ParamsE --------------------------
	.section	.nv.constant0._ZN7cutlass13device_kernelINS_4gemm6kernel13GemmUniversalIN4cute5tupleIJiiiiEEENS1_10collective13CollectiveMmaINS1_34MainloopSm90TmaGmmaWarpSpecializedILi5ENS5_IJNS4_1CILi1EEENSA_ILi2EEESB_EEENS1_35KernelTmaWarpSpecializedCooperativeEEENS5_IJNSA_ILi128EEENSA_ILi256EEENSA_ILi64EEEEEEaNS5_IJlSB_lEEEaSK_NS4_8TiledMMAINS4_8MMA_AtomIJNS4_4SM904GMMA27MMA_64x256x32_S32S8S8_SS_TNEEEENS4_6LayoutINS5_IJSC_SB_SB_EEENS5_IJSB_NSA_ILi0EEEST_EEEEENS5_IJNS4_10UnderscoreESW_SW_EEEEENS4_23SM90_TMA_LOAD_MULTICASTENS4_14ComposedLayoutINS4_7SwizzleILi2ELi4ELi3EEENS4_18smem_ptr_flag_bitsILi8EEENSR_INS5_IJNSA_ILi8EEESI_EEENS5_IJSI_SB_EEEEEEEvNS4_8identityENS4_13SM90_TMA_LOADES19_vS1A_EENS_8epilogue10collective6detail29Sm90TmaWarpSpecializedAdapterINS1E_15DefaultEpilogueIaSK_SK_NS1D_6thread17LinearCombinationIaLi1EiiLNS1I_9ScaleType4KindE0ELNS_15FloatRoundStyleE2EaEENS1_15EpilogueDefaultEEEEEvvEEEEvNT_6ParamsE,"a",@progbits
	.sectionflags	@""
	.align	4
.nv.constant0._ZN7cutlass13device_kernelINS_4gemm6kernel13GemmUniversalIN4cute5tupleIJiiiiEEENS1_10collective13CollectiveMmaINS1_34MainloopSm90TmaGmmaWarpSpecializedILi5ENS5_IJNS4_1CILi1EEENSA_ILi2EEESB_EEENS1_35KernelTmaWarpSpecializedCooperativeEEENS5_IJNSA_ILi128EEENSA_ILi256EEENSA_ILi64EEEEEEaNS5_IJlSB_lEEEaSK_NS4_8TiledMMAINS4_8MMA_AtomIJNS4_4SM904GMMA27MMA_64x256x32_S32S8S8_SS_TNEEEENS4_6LayoutINS5_IJSC_SB_SB_EEENS5_IJSB_NSA_ILi0EEEST_EEEEENS5_IJNS4_10UnderscoreESW_SW_EEEEENS4_23SM90_TMA_LOAD_MULTICASTENS4_14ComposedLayoutINS4_7SwizzleILi2ELi4ELi3EEENS4_18smem_ptr_flag_bitsILi8EEENSR_INS5_IJNSA_ILi8EEESI_EEENS5_IJSI_SB_EEEEEEEvNS4_8identityENS4_13SM90_TMA_LOADES19_vS1A_EENS_8epilogue10collective6detail29Sm90TmaWarpSpecializedAdapterINS1E_15DefaultEpilogueIaSK_SK_NS1D_6thread17LinearCombinationIaLi1EiiLNS1I_9ScaleType4KindE0ELNS_15FloatRoundStyleE2EaEENS1_15EpilogueDefaultEEEEEvvEEEEvNT_6ParamsE:
	.zero		1664


//--------------------- SYMBOLS --------------------------

	.type		.nv.reservedSmem.offset0,@object
	.size		.nv.reservedSmem.offset0,0x4
	.type		__assertfail,@function
